	.target	sm_90a

	.elftype	@"ET_EXEC"


//--------------------- .note.nv.tkinfo           --------------------------
	.section	.note.nv.tkinfo,"",@"SHT_NOTE"
	.sectionflags	@"SHF_NOTE_NV_TKINFO"
	.tkinfo
        /*0018*/ 	.word	0x00000002
        /*0030*/ 	.string	""
        /*0030*/ 	.string	"ptxas"
        /*0030*/ 	.string	"Cuda compilation tools, release 13.0, V13.0.88"
        /*0030*/ 	.string	"Build cuda_13.0.r13.0/compiler.36424714_0"
        /*0030*/ 	.string	"-arch sm_90a -m 64 "



//--------------------- .note.nv.cuinfo           --------------------------
	.section	.note.nv.cuinfo,"",@"SHT_NOTE"
	.sectionflags	@"SHF_NOTE_NV_CUINFO"
        /*0018*/ 	.short	0x0002
        /*001a*/ 	.short	0x005a
        /*001c*/ 	.short	0x0082
	.zero		2


//--------------------- .nv.info                  --------------------------
	.section	.nv.info,"",@"SHT_CUDA_INFO"
	.align	4


	//----- nvinfo : EIATTR_REGCOUNT
	.align		4
        /*0000*/ 	.byte	0x04, 0x2f
        /*0002*/ 	.short	(.L_15 - .L_14)
	.align		4
.L_14:
        /*0004*/ 	.word	index@(_ZN7cutlass13device_kernelINS_4gemm6kernel13GemmUniversalIN4cute5tupleIJiiiiEEENS1_10collective13CollectiveMmaINS1_34MainloopSm90TmaGmmaWarpSpecializedILi28ENS5_IJNS4_1CILi8EEENSA_ILi1EEESC_EEENS1_32KernelTmaWarpSpecializedPingpongEEENS5_IJNSA_ILi64EEESG_NSA_ILi32EEEEEENS_6half_tENS5_IJlSC_lEEESJ_SK_NS4_8TiledMMAINS4_8MMA_AtomIJNS4_4SM904GMMA25MMA_64x64x16_F32F16F16_SSILNSO_5MajorE0ELSQ_0ELNSO_7ScaleInE1ELSR_1EEEEEENS4_6LayoutINS5_IJSC_SC_SC_EEENS5_IJNSA_ILi0EEESW_SW_EEEEENS5_IJNS4_10UnderscoreESZ_SZ_EEEEENS4_13SM90_TMA_LOADENS4_14ComposedLayoutINS4_7SwizzleILi2ELi4ELi3EEENS4_18smem_ptr_flag_bitsILi16EEENSU_INS5_IJSB_SH_EEENS5_IJSH_SC_EEEEEEEvNS4_8identityENS4_23SM90_TMA_LOAD_MULTICASTES1B_vS1C_EENS_8epilogue10collective6detail29Sm90TmaWarpSpecializedAdapterINS1G_15DefaultEpilogueISJ_SK_SK_NS1F_6thread17LinearCombinationISJ_Li1EffLNS1K_9ScaleType4KindE0ELNS_15FloatRoundStyleE2ESJ_EENS1_15EpilogueDefaultEEEEEvvEEEEvNT_6ParamsE)
        /*0008*/ 	.word	0x000000a8


	//----- nvinfo : EIATTR_FRAME_SIZE
	.align		4
.L_15:
        /*000c*/ 	.byte	0x04, 0x11
        /*000e*/ 	.short	(.L_17 - .L_16)
	.align		4
.L_16:
        /*0010*/ 	.word	index@(_ZN7cutlass13device_kernelINS_4gemm6kernel13GemmUniversalIN4cute5tupleIJiiiiEEENS1_10collective13CollectiveMmaINS1_34MainloopSm90TmaGmmaWarpSpecializedILi28ENS5_IJNS4_1CILi8EEENSA_ILi1EEESC_EEENS1_32KernelTmaWarpSpecializedPingpongEEENS5_IJNSA_ILi64EEESG_NSA_ILi32EEEEEENS_6half_tENS5_IJlSC_lEEESJ_SK_NS4_8TiledMMAINS4_8MMA_AtomIJNS4_4SM904GMMA25MMA_64x64x16_F32F16F16_SSILNSO_5MajorE0ELSQ_0ELNSO_7ScaleInE1ELSR_1EEEEEENS4_6LayoutINS5_IJSC_SC_SC_EEENS5_IJNSA_ILi0EEESW_SW_EEEEENS5_IJNS4_10UnderscoreESZ_SZ_EEEEENS4_13SM90_TMA_LOADENS4_14ComposedLayoutINS4_7SwizzleILi2ELi4ELi3EEENS4_18smem_ptr_flag_bitsILi16EEENSU_INS5_IJSB_SH_EEENS5_IJSH_SC_EEEEEEEvNS4_8identityENS4_23SM90_TMA_LOAD_MULTICASTES1B_vS1C_EENS_8epilogue10collective6detail29Sm90TmaWarpSpecializedAdapterINS1G_15DefaultEpilogueISJ_SK_SK_NS1F_6thread17LinearCombinationISJ_Li1EffLNS1K_9ScaleType4KindE0ELNS_15FloatRoundStyleE2ESJ_EENS1_15EpilogueDefaultEEEEEvvEEEEvNT_6ParamsE)
        /*0014*/ 	.word	0x00000008


	//----- nvinfo : EIATTR_MIN_STACK_SIZE
	.align		4
.L_17:
        /*0018*/ 	.byte	0x04, 0x12
        /*001a*/ 	.short	(.L_19 - .L_18)
	.align		4
.L_18:
        /*001c*/ 	.word	index@(_ZN7cutlass13device_kernelINS_4gemm6kernel13GemmUniversalIN4cute5tupleIJiiiiEEENS1_10collective13CollectiveMmaINS1_34MainloopSm90TmaGmmaWarpSpecializedILi28ENS5_IJNS4_1CILi8EEENSA_ILi1EEESC_EEENS1_32KernelTmaWarpSpecializedPingpongEEENS5_IJNSA_ILi64EEESG_NSA_ILi32EEEEEENS_6half_tENS5_IJlSC_lEEESJ_SK_NS4_8TiledMMAINS4_8MMA_AtomIJNS4_4SM904GMMA25MMA_64x64x16_F32F16F16_SSILNSO_5MajorE0ELSQ_0ELNSO_7ScaleInE1ELSR_1EEEEEENS4_6LayoutINS5_IJSC_SC_SC_EEENS5_IJNSA_ILi0EEESW_SW_EEEEENS5_IJNS4_10UnderscoreESZ_SZ_EEEEENS4_13SM90_TMA_LOADENS4_14ComposedLayoutINS4_7SwizzleILi2ELi4ELi3EEENS4_18smem_ptr_flag_bitsILi16EEENSU_INS5_IJSB_SH_EEENS5_IJSH_SC_EEEEEEEvNS4_8identityENS4_23SM90_TMA_LOAD_MULTICASTES1B_vS1C_EENS_8epilogue10collective6detail29Sm90TmaWarpSpecializedAdapterINS1G_15DefaultEpilogueISJ_SK_SK_NS1F_6thread17LinearCombinationISJ_Li1EffLNS1K_9ScaleType4KindE0ELNS_15FloatRoundStyleE2ESJ_EENS1_15EpilogueDefaultEEEEEvvEEEEvNT_6ParamsE)
        /*0020*/ 	.word	0x00000008
.L_19:


//--------------------- .nv.compat                --------------------------
	.section	.nv.compat,"",@"SHT_CUDA_COMPAT_INFO"
	.align	4
        /*0000*/ 	.byte	0x02, 0x09, 0x01, 0x00, 0x02, 0x02, 0x04, 0x00, 0x02, 0x05, 0x05, 0x00, 0x03, 0x07, 0x01, 0x01
        /*0010*/ 	.byte	0x02, 0x03, 0x01, 0x00, 0x02, 0x06, 0x01, 0x00, 0x04, 0x0b, 0x08, 0x00, 0x00, 0x00, 0x00, 0x00
        /*0020*/ 	.byte	0x00, 0x00, 0x00, 0x00


//--------------------- .nv.info._ZN7cutlass13device_kernelINS_4gemm6kernel13GemmUniversalIN4cute5tupleIJiiiiEEENS1_10collective13CollectiveMmaINS1_34MainloopSm90TmaGmmaWarpSpecializedILi28ENS5_IJNS4_1CILi8EEENSA_ILi1EEESC_EEENS1_32KernelTmaWarpSpecializedPingpongEEENS5_IJNSA_ILi64EEESG_NSA_ILi32EEEEEENS_6half_tENS5_IJlSC_lEEESJ_SK_NS4_8TiledMMAINS4_8MMA_AtomIJNS4_4SM904GMMA25MMA_64x64x16_F32F16F16_SSILNSO_5MajorE0ELSQ_0ELNSO_7ScaleInE1ELSR_1EEEEEENS4_6LayoutINS5_IJSC_SC_SC_EEENS5_IJNSA_ILi0EEESW_SW_EEEEENS5_IJNS4_10UnderscoreESZ_SZ_EEEEENS4_13SM90_TMA_LOADENS4_14ComposedLayoutINS4_7SwizzleILi2ELi4ELi3EEENS4_18smem_ptr_flag_bitsILi16EEENSU_INS5_IJSB_SH_EEENS5_IJSH_SC_EEEEEEEvNS4_8identityENS4_23SM90_TMA_LOAD_MULTICASTES1B_vS1C_EENS_8epilogue10collective6detail29Sm90TmaWarpSpecializedAdapterINS1G_15DefaultEpilogueISJ_SK_SK_NS1F_6thread17LinearCombinationISJ_Li1EffLNS1K_9ScaleType4KindE0ELNS_15FloatRoundStyleE2ESJ_EENS1_15EpilogueDefaultEEEEEvvEEEEvNT_6ParamsE --------------------------
	.section	.nv.info._ZN7cutlass13device_kernelINS_4gemm6kernel13GemmUniversalIN4cute5tupleIJiiiiEEENS1_10collective13CollectiveMmaINS1_34MainloopSm90TmaGmmaWarpSpecializedILi28ENS5_IJNS4_1CILi8EEENSA_ILi1EEESC_EEENS1_32KernelTmaWarpSpecializedPingpongEEENS5_IJNSA_ILi64EEESG_NSA_ILi32EEEEEENS_6half_tENS5_IJlSC_lEEESJ_SK_NS4_8TiledMMAINS4_8MMA_AtomIJNS4_4SM904GMMA25MMA_64x64x16_F32F16F16_SSILNSO_5MajorE0ELSQ_0ELNSO_7ScaleInE1ELSR_1EEEEEENS4_6LayoutINS5_IJSC_SC_SC_EEENS5_IJNSA_ILi0EEESW_SW_EEEEENS5_IJNS4_10UnderscoreESZ_SZ_EEEEENS4_13SM90_TMA_LOADENS4_14ComposedLayoutINS4_7SwizzleILi2ELi4ELi3EEENS4_18smem_ptr_flag_bitsILi16EEENSU_INS5_IJSB_SH_EEENS5_IJSH_SC_EEEEEEEvNS4_8identityENS4_23SM90_TMA_LOAD_MULTICASTES1B_vS1C_EENS_8epilogue10collective6detail29Sm90TmaWarpSpecializedAdapterINS1G_15DefaultEpilogueISJ_SK_SK_NS1F_6thread17LinearCombinationISJ_Li1EffLNS1K_9ScaleType4KindE0ELNS_15FloatRoundStyleE2ESJ_EENS1_15EpilogueDefaultEEEEEvvEEEEvNT_6ParamsE,"",@"SHT_CUDA_INFO"
	.sectionflags	@""
	.align	4


	//----- nvinfo : EIATTR_CUDA_API_VERSION
	.align		4
        /*0000*/ 	.byte	0x04, 0x37
        /*0002*/ 	.short	(.L_21 - .L_20)
.L_20:
        /*0004*/ 	.word	0x00000082


	//----- nvinfo : EIATTR_KPARAM_INFO
	.align		4
.L_21:
        /*0008*/ 	.byte	0x04, 0x17
        /*000a*/ 	.short	(.L_23 - .L_22)
.L_22:
        /*000c*/ 	.word	0x00000000
        /*0010*/ 	.short	0x0000
        /*0012*/ 	.short	0x0070
        /*0014*/ 	.byte	0x00, 0xf0, 0x01, 0x10


	//----- nvinfo : EIATTR_SPARSE_MMA_MASK
	.align		4
.L_23:
        /*0018*/ 	.byte	0x03, 0x50
        /*001a*/ 	.short	0x0000


	//----- nvinfo : EIATTR_MAXREG_COUNT
	.align		4
        /*001c*/ 	.byte	0x03, 0x1b
        /*001e*/ 	.short	0x00a8


	//----- nvinfo : EIATTR_NUM_BARRIERS
	.align		4
        /*0020*/ 	.byte	0x02, 0x4c
        /*0022*/ 	.byte	0x01
	.zero		1


	//----- nvinfo : EIATTR_EXTERNS
	.align		4
        /*0024*/ 	.byte	0x04, 0x0f
        /*0026*/ 	.short	(.L_25 - .L_24)


	//   ....[0]....
	.align		4
.L_24:
        /*0028*/ 	.word	index@(__assertfail)


	//----- nvinfo : EIATTR_ANNOTATIONS
	.align		4
.L_25:
        /*002c*/ 	.byte	0x04, 0x55
        /*002e*/ 	.short	(.L_27 - .L_26)


	//   ....[0]....
.L_26:
        /*0030*/ 	.word	0x00000001
        /*0034*/ 	.byte	0xe0, 0x10, 0x00, 0x00, 0x01, 0x00, 0x00, 0x00, 0xd0, 0x46, 0x00, 0x00, 0x01, 0x00, 0x00, 0x00
        /*0044*/ 	.byte	0x50, 0x53, 0x00, 0x00


	//----- nvinfo : EIATTR_MERCURY_ISA_VERSION
	.align		4
.L_27:
        /*0048*/ 	.byte	0x03, 0x5f
        /*004a*/ 	.short	0x0101


	//----- nvinfo : EIATTR_INT_WARP_WIDE_INSTR_OFFSETS
	.align		4
        /*004c*/ 	.byte	0x04, 0x31
        /*004e*/ 	.short	(.L_29 - .L_28)


	//   ....[0]....
.L_28:
        /*0050*/ 	.word	0x000008a0


	//   ....[1]....
        /*0054*/ 	.word	0x000008c0


	//   ....[2]....
        /*0058*/ 	.word	0x000008e0


	//   ....[3]....
        /*005c*/ 	.word	0x00000a20


	//   ....[4]....
        /*0060*/ 	.word	0x00000a30


	//   ....[5]....
        /*0064*/ 	.word	0x00000a40


	//   ....[6]....
        /*0068*/ 	.word	0x00000ad0


	//   ....[7]....
        /*006c*/ 	.word	0x00000b20


	//   ....[8]....
        /*0070*/ 	.word	0x00002150


	//----- nvinfo : EIATTR_COOP_GROUP_MASK_REGIDS
	.align		4
.L_29:
        /*0074*/ 	.byte	0x04, 0x29
        /*0076*/ 	.short	(.L_31 - .L_30)


	//   ....[0]....
.L_30:
        /*0078*/ 	.word	0xffffffff


	//   ....[1]....
        /*007c*/ 	.word	0xffffffff


	//   ....[2]....
        /*0080*/ 	.word	0xffffffff


	//   ....[3]....
        /*0084*/ 	.word	0xffffffff


	//   ....[4]....
        /*0088*/ 	.word	0xffffffff


	//   ....[5]....
        /*008c*/ 	.word	0xffffffff


	//   ....[6]....
        /*0090*/ 	.word	0xffffffff


	//----- nvinfo : EIATTR_COOP_GROUP_INSTR_OFFSETS
	.align		4
.L_31:
        /*0094*/ 	.byte	0x04, 0x28
        /*0096*/ 	.short	(.L_33 - .L_32)


	//   ....[0]....
.L_32:
        /*0098*/ 	.word	0x00000070


	//   ....[1]....
        /*009c*/ 	.word	0x00000080


	//   ....[2]....
        /*00a0*/ 	.word	0x00000140


	//   ....[3]....
        /*00a4*/ 	.word	0x00000650


	//   ....[4]....
        /*00a8*/ 	.word	0x00000690


	//   ....[5]....
        /*00ac*/ 	.word	0x00000a60


	//   ....[6]....
        /*00b0*/ 	.word	0x00000c80


	//----- nvinfo : EIATTR_REG_RECONFIG
	.align		4
.L_33:
        /*00b4*/ 	.byte	0x01, 0x54
	.zero		2


	//----- nvinfo : EIATTR_SYSCALL_OFFSETS
	.align		4
        /*00b8*/ 	.byte	0x04, 0x46
        /*00ba*/ 	.short	(.L_35 - .L_34)


	//   ....[0]....
.L_34:
        /*00bc*/ 	.word	0x00001b90


	//----- nvinfo : EIATTR_MBARRIER_INSTR_OFFSETS
	.align		4
.L_35:
        /*00c0*/ 	.byte	0x04, 0x39
        /*00c2*/ 	.short	(.L_37 - .L_36)


	//   ....[0]....
.L_36:
        /*00c4*/ 	.word	0x000002a0
        /*00c8*/ 	.word	0x000000ff
        /*00cc*/ 	.word	0x00000000
        /*00d0*/ 	.short	0x0100
        /*00d2*/ 	.byte	0x08
	.zero		1


	//   ....[1]....
        /*00d4*/ 	.word	0x000002b0
        /*00d8*/ 	.word	0x000000ff
        /*00dc*/ 	.word	0x000000e0
        /*00e0*/ 	.short	0x0100
        /*00e2*/ 	.byte	0x08
	.zero		1


	//   ....[2]....
        /*00e4*/ 	.word	0x000002c0
        /*00e8*/ 	.word	0x000000ff
        /*00ec*/ 	.word	0x00000008
        /*00f0*/ 	.short	0x0100
        /*00f2*/ 	.byte	0x08
	.zero		1


	//   ....[3]....
        /*00f4*/ 	.word	0x000002d0
        /*00f8*/ 	.word	0x000000ff
        /*00fc*/ 	.word	0x000000e8
        /*0100*/ 	.short	0x0100
        /*0102*/ 	.byte	0x08
	.zero		1


	//   ....[4]....
        /*0104*/ 	.word	0x000002e0
        /*0108*/ 	.word	0x000000ff
        /*010c*/ 	.word	0x00000010
        /*0110*/ 	.short	0x0100
        /*0112*/ 	.byte	0x08
	.zero		1


	//   ....[5]....
        /*0114*/ 	.word	0x000002f0
        /*0118*/ 	.word	0x000000ff
        /*011c*/ 	.word	0x000000f0
        /*0120*/ 	.short	0x0100
        /*0122*/ 	.byte	0x08
	.zero		1


	//   ....[6]....
        /*0124*/ 	.word	0x00000300
        /*0128*/ 	.word	0x000000ff
        /*012c*/ 	.word	0x00000018
        /*0130*/ 	.short	0x0100
        /*0132*/ 	.byte	0x08
	.zero		1


	//   ....[7]....
        /*0134*/ 	.word	0x00000310
        /*0138*/ 	.word	0x000000ff
        /*013c*/ 	.word	0x000000f8
        /*0140*/ 	.short	0x0100
        /*0142*/ 	.byte	0x08
	.zero		1


	//   ....[8]....
        /*0144*/ 	.word	0x00000320
        /*0148*/ 	.word	0x000000ff
        /*014c*/ 	.word	0x00000020
        /*0150*/ 	.short	0x0100
        /*0152*/ 	.byte	0x08
	.zero		1


	//   ....[9]....
        /*0154*/ 	.word	0x00000330
        /*0158*/ 	.word	0x000000ff
        /*015c*/ 	.word	0x00000100
        /*0160*/ 	.short	0x0100
        /*0162*/ 	.byte	0x08
	.zero		1


	//   ....[10]....
        /*0164*/ 	.word	0x00000340
        /*0168*/ 	.word	0x000000ff
        /*016c*/ 	.word	0x00000028
        /*0170*/ 	.short	0x0100
        /*0172*/ 	.byte	0x08
	.zero		1


	//   ....[11]....
        /*0174*/ 	.word	0x00000350
        /*0178*/ 	.word	0x000000ff
        /*017c*/ 	.word	0x00000108
        /*0180*/ 	.short	0x0100
        /*0182*/ 	.byte	0x08
	.zero		1


	//   ....[12]....
        /*0184*/ 	.word	0x00000360
        /*0188*/ 	.word	0x000000ff
        /*018c*/ 	.word	0x00000030
        /*0190*/ 	.short	0x0100
        /*0192*/ 	.byte	0x08
	.zero		1


	//   ....[13]....
        /*0194*/ 	.word	0x00000370
        /*0198*/ 	.word	0x000000ff
        /*019c*/ 	.word	0x00000110
        /*01a0*/ 	.short	0x0100
        /*01a2*/ 	.byte	0x08
	.zero		1


	//   ....[14]....
        /*01a4*/ 	.word	0x00000380
        /*01a8*/ 	.word	0x000000ff
        /*01ac*/ 	.word	0x00000038
        /*01b0*/ 	.short	0x0100
        /*01b2*/ 	.byte	0x08
	.zero		1


	//   ....[15]....
        /*01b4*/ 	.word	0x00000390
        /*01b8*/ 	.word	0x000000ff
        /*01bc*/ 	.word	0x00000118
        /*01c0*/ 	.short	0x0100
        /*01c2*/ 	.byte	0x08
	.zero		1


	//   ....[16]....
        /*01c4*/ 	.word	0x000003a0
        /*01c8*/ 	.word	0x000000ff
        /*01cc*/ 	.word	0x00000040
        /*01d0*/ 	.short	0x0100
        /*01d2*/ 	.byte	0x08
	.zero		1


	//   ....[17]....
        /*01d4*/ 	.word	0x000003b0
        /*01d8*/ 	.word	0x000000ff
        /*01dc*/ 	.word	0x00000120
        /*01e0*/ 	.short	0x0100
        /*01e2*/ 	.byte	0x08
	.zero		1


	//   ....[18]....
        /*01e4*/ 	.word	0x000003c0
        /*01e8*/ 	.word	0x000000ff
        /*01ec*/ 	.word	0x00000048
        /*01f0*/ 	.short	0x0100
        /*01f2*/ 	.byte	0x08
	.zero		1


	//   ....[19]....
        /*01f4*/ 	.word	0x000003d0
        /*01f8*/ 	.word	0x000000ff
        /*01fc*/ 	.word	0x00000128
        /*0200*/ 	.short	0x0100
        /*0202*/ 	.byte	0x08
	.zero		1


	//   ....[20]....
        /*0204*/ 	.word	0x000003e0
        /*0208*/ 	.word	0x000000ff
        /*020c*/ 	.word	0x00000050
        /*0210*/ 	.short	0x0100
        /*0212*/ 	.byte	0x08
	.zero		1


	//   ....[21]....
        /*0214*/ 	.word	0x000003f0
        /*0218*/ 	.word	0x000000ff
        /*021c*/ 	.word	0x00000130
        /*0220*/ 	.short	0x0100
        /*0222*/ 	.byte	0x08
	.zero		1


	//   ....[22]....
        /*0224*/ 	.word	0x00000400
        /*0228*/ 	.word	0x000000ff
        /*022c*/ 	.word	0x00000058
        /*0230*/ 	.short	0x0100
        /*0232*/ 	.byte	0x08
	.zero		1


	//   ....[23]....
        /*0234*/ 	.word	0x00000410
        /*0238*/ 	.word	0x000000ff
        /*023c*/ 	.word	0x00000138
        /*0240*/ 	.short	0x0100
        /*0242*/ 	.byte	0x08
	.zero		1


	//   ....[24]....
        /*0244*/ 	.word	0x00000420
        /*0248*/ 	.word	0x000000ff
        /*024c*/ 	.word	0x00000060
        /*0250*/ 	.short	0x0100
        /*0252*/ 	.byte	0x08
	.zero		1


	//   ....[25]....
        /*0254*/ 	.word	0x00000430
        /*0258*/ 	.word	0x000000ff
        /*025c*/ 	.word	0x00000140
        /*0260*/ 	.short	0x0100
        /*0262*/ 	.byte	0x08
	.zero		1


	//   ....[26]....
        /*0264*/ 	.word	0x00000440
        /*0268*/ 	.word	0x000000ff
        /*026c*/ 	.word	0x00000068
        /*0270*/ 	.short	0x0100
        /*0272*/ 	.byte	0x08
	.zero		1


	//   ....[27]....
        /*0274*/ 	.word	0x00000450
        /*0278*/ 	.word	0x000000ff
        /*027c*/ 	.word	0x00000148
        /*0280*/ 	.short	0x0100
        /*0282*/ 	.byte	0x08
	.zero		1


	//   ....[28]....
        /*0284*/ 	.word	0x00000460
        /*0288*/ 	.word	0x000000ff
        /*028c*/ 	.word	0x00000070
        /*0290*/ 	.short	0x0100
        /*0292*/ 	.byte	0x08
	.zero		1


	//   ....[29]....
        /*0294*/ 	.word	0x00000470
        /*0298*/ 	.word	0x000000ff
        /*029c*/ 	.word	0x00000150
        /*02a0*/ 	.short	0x0100
        /*02a2*/ 	.byte	0x08
	.zero		1


	//   ....[30]....
        /*02a4*/ 	.word	0x00000480
        /*02a8*/ 	.word	0x000000ff
        /*02ac*/ 	.word	0x00000078
        /*02b0*/ 	.short	0x0100
        /*02b2*/ 	.byte	0x08
	.zero		1


	//   ....[31]....
        /*02b4*/ 	.word	0x00000490
        /*02b8*/ 	.word	0x000000ff
        /*02bc*/ 	.word	0x00000158
        /*02c0*/ 	.short	0x0100
        /*02c2*/ 	.byte	0x08
	.zero		1


	//   ....[32]....
        /*02c4*/ 	.word	0x000004a0
        /*02c8*/ 	.word	0x000000ff
        /*02cc*/ 	.word	0x00000080
        /*02d0*/ 	.short	0x0100
        /*02d2*/ 	.byte	0x08
	.zero		1


	//   ....[33]....
        /*02d4*/ 	.word	0x000004b0
        /*02d8*/ 	.word	0x000000ff
        /*02dc*/ 	.word	0x00000160
        /*02e0*/ 	.short	0x0100
        /*02e2*/ 	.byte	0x08
	.zero		1


	//   ....[34]....
        /*02e4*/ 	.word	0x000004c0
        /*02e8*/ 	.word	0x000000ff
        /*02ec*/ 	.word	0x00000088
        /*02f0*/ 	.short	0x0100
        /*02f2*/ 	.byte	0x08
	.zero		1


	//   ....[35]....
        /*02f4*/ 	.word	0x000004d0
        /*02f8*/ 	.word	0x000000ff
        /*02fc*/ 	.word	0x00000168
        /*0300*/ 	.short	0x0100
        /*0302*/ 	.byte	0x08
	.zero		1


	//   ....[36]....
        /*0304*/ 	.word	0x000004e0
        /*0308*/ 	.word	0x000000ff
        /*030c*/ 	.word	0x00000090
        /*0310*/ 	.short	0x0100
        /*0312*/ 	.byte	0x08
	.zero		1


	//   ....[37]....
        /*0314*/ 	.word	0x000004f0
        /*0318*/ 	.word	0x000000ff
        /*031c*/ 	.word	0x00000170
        /*0320*/ 	.short	0x0100
        /*0322*/ 	.byte	0x08
	.zero		1


	//   ....[38]....
        /*0324*/ 	.word	0x00000500
        /*0328*/ 	.word	0x000000ff
        /*032c*/ 	.word	0x00000098
        /*0330*/ 	.short	0x0100
        /*0332*/ 	.byte	0x08
	.zero		1


	//   ....[39]....
        /*0334*/ 	.word	0x00000510
        /*0338*/ 	.word	0x000000ff
        /*033c*/ 	.word	0x00000178
        /*0340*/ 	.short	0x0100
        /*0342*/ 	.byte	0x08
	.zero		1


	//   ....[40]....
        /*0344*/ 	.word	0x00000520
        /*0348*/ 	.word	0x000000ff
        /*034c*/ 	.word	0x000000a0
        /*0350*/ 	.short	0x0100
        /*0352*/ 	.byte	0x08
	.zero		1


	//   ....[41]....
        /*0354*/ 	.word	0x00000530
        /*0358*/ 	.word	0x000000ff
        /*035c*/ 	.word	0x00000180
        /*0360*/ 	.short	0x0100
        /*0362*/ 	.byte	0x08
	.zero		1


	//   ....[42]....
        /*0364*/ 	.word	0x00000540
        /*0368*/ 	.word	0x000000ff
        /*036c*/ 	.word	0x000000a8
        /*0370*/ 	.short	0x0100
        /*0372*/ 	.byte	0x08
	.zero		1


	//   ....[43]....
        /*0374*/ 	.word	0x00000550
        /*0378*/ 	.word	0x000000ff
        /*037c*/ 	.word	0x00000188
        /*0380*/ 	.short	0x0100
        /*0382*/ 	.byte	0x08
	.zero		1


	//   ....[44]....
        /*0384*/ 	.word	0x00000560
        /*0388*/ 	.word	0x000000ff
        /*038c*/ 	.word	0x000000b0
        /*0390*/ 	.short	0x0100
        /*0392*/ 	.byte	0x08
	.zero		1


	//   ....[45]....
        /*0394*/ 	.word	0x00000570
        /*0398*/ 	.word	0x000000ff
        /*039c*/ 	.word	0x00000190
        /*03a0*/ 	.short	0x0100
        /*03a2*/ 	.byte	0x08
	.zero		1


	//   ....[46]....
        /*03a4*/ 	.word	0x00000580
        /*03a8*/ 	.word	0x000000ff
        /*03ac*/ 	.word	0x000000b8
        /*03b0*/ 	.short	0x0100
        /*03b2*/ 	.byte	0x08
	.zero		1


	//   ....[47]....
        /*03b4*/ 	.word	0x00000590
        /*03b8*/ 	.word	0x000000ff
        /*03bc*/ 	.word	0x00000198
        /*03c0*/ 	.short	0x0100
        /*03c2*/ 	.byte	0x08
	.zero		1


	//   ....[48]....
        /*03c4*/ 	.word	0x000005a0
        /*03c8*/ 	.word	0x000000ff
        /*03cc*/ 	.word	0x000000c0
        /*03d0*/ 	.short	0x0100
        /*03d2*/ 	.byte	0x08
	.zero		1


	//   ....[49]....
        /*03d4*/ 	.word	0x000005b0
        /*03d8*/ 	.word	0x000000ff
        /*03dc*/ 	.word	0x000001a0
        /*03e0*/ 	.short	0x0100
        /*03e2*/ 	.byte	0x08
	.zero		1


	//   ....[50]....
        /*03e4*/ 	.word	0x000005c0
        /*03e8*/ 	.word	0x000000ff
        /*03ec*/ 	.word	0x000000c8
        /*03f0*/ 	.short	0x0100
        /*03f2*/ 	.byte	0x08
	.zero		1


	//   ....[51]....
        /*03f4*/ 	.word	0x000005d0
        /*03f8*/ 	.word	0x000000ff
        /*03fc*/ 	.word	0x000001a8
        /*0400*/ 	.short	0x0100
        /*0402*/ 	.byte	0x08
	.zero		1


	//   ....[52]....
        /*0404*/ 	.word	0x000005e0
        /*0408*/ 	.word	0x000000ff
        /*040c*/ 	.word	0x000000d0
        /*0410*/ 	.short	0x0100
        /*0412*/ 	.byte	0x08
	.zero		1


	//   ....[53]....
        /*0414*/ 	.word	0x000005f0
        /*0418*/ 	.word	0x000000ff
        /*041c*/ 	.word	0x000001b0
        /*0420*/ 	.short	0x0100
        /*0422*/ 	.byte	0x08
	.zero		1


	//   ....[54]....
        /*0424*/ 	.word	0x00000600
        /*0428*/ 	.word	0x000000ff
        /*042c*/ 	.word	0x000000d8
        /*0430*/ 	.short	0x0100
        /*0432*/ 	.byte	0x08
	.zero		1


	//   ....[55]....
        /*0434*/ 	.word	0x00000610
        /*0438*/ 	.word	0x000000ff
        /*043c*/ 	.word	0x000001b8
        /*0440*/ 	.short	0x0100
        /*0442*/ 	.byte	0x08
	.zero		1


	//   ....[56]....
        /*0444*/ 	.word	0x00000b60
        /*0448*/ 	.word	0x000000ff
        /*044c*/ 	.word	0x000001f0
        /*0450*/ 	.short	0x0100
        /*0452*/ 	.byte	0x08
	.zero		1


	//   ....[57]....
        /*0454*/ 	.word	0x00000be0
        /*0458*/ 	.word	0x000000ff
        /*045c*/ 	.word	0x000001f8
        /*0460*/ 	.short	0x0100
        /*0462*/ 	.byte	0x08
	.zero		1


	//   ....[58]....
        /*0464*/ 	.word	0x00000c00
        /*0468*/ 	.word	0x000000ff
        /*046c*/ 	.word	0x000001d0
        /*0470*/ 	.short	0x0100
        /*0472*/ 	.byte	0x09
	.zero		1


	//   ....[59]....
        /*0474*/ 	.word	0x00000c10
        /*0478*/ 	.word	0x000000ff
        /*047c*/ 	.word	0x000001d8
        /*0480*/ 	.short	0x0100
        /*0482*/ 	.byte	0x09
	.zero		1


	//   ....[60]....
        /*0484*/ 	.word	0x00000c20
        /*0488*/ 	.word	0x000000ff
        /*048c*/ 	.word	0x000001e0
        /*0490*/ 	.short	0x0100
        /*0492*/ 	.byte	0x09
	.zero		1


	//   ....[61]....
        /*0494*/ 	.word	0x00000c30
        /*0498*/ 	.word	0x000000ff
        /*049c*/ 	.word	0x000001e8
        /*04a0*/ 	.short	0x0100
        /*04a2*/ 	.byte	0x09
	.zero		1


	//   ....[62]....
        /*04a4*/ 	.word	0x00001a70
        /*04a8*/ 	.word	0x0000003f
        /*04ac*/ 	.word	0x00000000
        /*04b0*/ 	.short	0x010a
        /*04b2*/ 	.byte	0x2a
	.zero		1


	//   ....[63]....
        /*04b4*/ 	.word	0x00001c10
        /*04b8*/ 	.word	0x00000003
        /*04bc*/ 	.word	0x00000000
        /*04c0*/ 	.short	0x010a
        /*04c2*/ 	.byte	0x3f
	.zero		1


	//   ....[64]....
        /*04c4*/ 	.word	0x00001c50
        /*04c8*/ 	.word	0x00000003
        /*04cc*/ 	.word	0x00000000
        /*04d0*/ 	.short	0x010a
        /*04d2*/ 	.byte	0x3f
	.zero		1


	//   ....[65]....
        /*04d4*/ 	.word	0x00001e50
        /*04d8*/ 	.word	0x000000ff
        /*04dc*/ 	.word	0x00000000
        /*04e0*/ 	.short	0x010a
        /*04e2*/ 	.byte	0x04
	.zero		1


	//   ....[66]....
        /*04e4*/ 	.word	0x00001e90
        /*04e8*/ 	.word	0x000000ff
        /*04ec*/ 	.word	0x00000000
        /*04f0*/ 	.short	0x010a
        /*04f2*/ 	.byte	0x04
	.zero		1


	//   ....[67]....
        /*04f4*/ 	.word	0x00001ff0
        /*04f8*/ 	.word	0x00000005
        /*04fc*/ 	.word	0x00000000
        /*0500*/ 	.short	0x0101
        /*0502*/ 	.byte	0x3f
	.zero		1


	//   ....[68]....
        /*0504*/ 	.word	0x000020f0
        /*0508*/ 	.word	0x00000040
        /*050c*/ 	.word	0x00000000
        /*0510*/ 	.short	0x0101
        /*0512*/ 	.byte	0x2f
	.zero		1


	//   ....[69]....
        /*0514*/ 	.word	0x000021f0
        /*0518*/ 	.word	0x00000003
        /*051c*/ 	.word	0x00000000
        /*0520*/ 	.short	0x0101
        /*0522*/ 	.byte	0x3f
	.zero		1


	//   ....[70]....
        /*0524*/ 	.word	0x000022b0
        /*0528*/ 	.word	0x0000003f
        /*052c*/ 	.word	0x00000010
        /*0530*/ 	.short	0x010a
        /*0532*/ 	.byte	0x2a
	.zero		1


	//   ....[71]....
        /*0534*/ 	.word	0x000046f0
        /*0538*/ 	.word	0x00000042
        /*053c*/ 	.word	0x00000000
        /*0540*/ 	.short	0x0101
        /*0542*/ 	.byte	0x2f
	.zero		1


	//   ....[72]....
        /*0544*/ 	.word	0x000050a0
        /*0548*/ 	.word	0x0000000d
        /*054c*/ 	.word	0x000000e0
        /*0550*/ 	.short	0x010a
        /*0552*/ 	.byte	0x3f
	.zero		1


	//   ....[73]....
        /*0554*/ 	.word	0x00005460
        /*0558*/ 	.word	0x00000002
        /*055c*/ 	.word	0x000001f8
        /*0560*/ 	.short	0x0101
        /*0562*/ 	.byte	0x3f
	.zero		1


	//   ....[74]....
        /*0564*/ 	.word	0x00005bf0
        /*0568*/ 	.word	0x00000007
        /*056c*/ 	.word	0x00000000
        /*0570*/ 	.short	0x010a
        /*0572*/ 	.byte	0x3f
	.zero		1


	//   ....[75]....
        /*0574*/ 	.word	0x00005c70
        /*0578*/ 	.word	0x00000009
        /*057c*/ 	.word	0x00000000
        /*0580*/ 	.short	0x010a
        /*0582*/ 	.byte	0x3f
	.zero		1


	//   ....[76]....
        /*0584*/ 	.word	0x00005d00
        /*0588*/ 	.word	0x00000006
        /*058c*/ 	.word	0x00000000
        /*0590*/ 	.short	0x010a
        /*0592*/ 	.byte	0x3f
	.zero		1


	//   ....[77]....
        /*0594*/ 	.word	0x00005d90
        /*0598*/ 	.word	0x00000009
        /*059c*/ 	.word	0x00000000
        /*05a0*/ 	.short	0x010a
        /*05a2*/ 	.byte	0x3f
	.zero		1


	//   ....[78]....
        /*05a4*/ 	.word	0x00005e20
        /*05a8*/ 	.word	0x00000006
        /*05ac*/ 	.word	0x00000000
        /*05b0*/ 	.short	0x010a
        /*05b2*/ 	.byte	0x3f
	.zero		1


	//   ....[79]....
        /*05b4*/ 	.word	0x00005eb0
        /*05b8*/ 	.word	0x00000009
        /*05bc*/ 	.word	0x00000000
        /*05c0*/ 	.short	0x010a
        /*05c2*/ 	.byte	0x3f
	.zero		1


	//   ....[80]....
        /*05c4*/ 	.word	0x00005f40
        /*05c8*/ 	.word	0x00000006
        /*05cc*/ 	.word	0x00000000
        /*05d0*/ 	.short	0x010a
        /*05d2*/ 	.byte	0x3f
	.zero		1


	//   ....[81]....
        /*05d4*/ 	.word	0x00005fd0
        /*05d8*/ 	.word	0x00000009
        /*05dc*/ 	.word	0x00000000
        /*05e0*/ 	.short	0x010a
        /*05e2*/ 	.byte	0x3f
	.zero		1


	//   ....[82]....
        /*05e4*/ 	.word	0x00006060
        /*05e8*/ 	.word	0x00000006
        /*05ec*/ 	.word	0x00000000
        /*05f0*/ 	.short	0x010a
        /*05f2*/ 	.byte	0x3f
	.zero		1


	//   ....[83]....
        /*05f4*/ 	.word	0x000060f0
        /*05f8*/ 	.word	0x00000009
        /*05fc*/ 	.word	0x00000000
        /*0600*/ 	.short	0x010a
        /*0602*/ 	.byte	0x3f
	.zero		1


	//   ....[84]....
        /*0604*/ 	.word	0x00006180
        /*0608*/ 	.word	0x00000006
        /*060c*/ 	.word	0x00000000
        /*0610*/ 	.short	0x010a
        /*0612*/ 	.byte	0x3f
	.zero		1


	//   ....[85]....
        /*0614*/ 	.word	0x00006210
        /*0618*/ 	.word	0x00000009
        /*061c*/ 	.word	0x00000000
        /*0620*/ 	.short	0x010a
        /*0622*/ 	.byte	0x3f
	.zero		1


	//   ....[86]....
        /*0624*/ 	.word	0x000062a0
        /*0628*/ 	.word	0x00000006
        /*062c*/ 	.word	0x00000000
        /*0630*/ 	.short	0x010a
        /*0632*/ 	.byte	0x3f
	.zero		1


	//   ....[87]....
        /*0634*/ 	.word	0x00006330
        /*0638*/ 	.word	0x00000009
        /*063c*/ 	.word	0x00000000
        /*0640*/ 	.short	0x010a
        /*0642*/ 	.byte	0x3f
	.zero		1


	//   ....[88]....
        /*0644*/ 	.word	0x000063c0
        /*0648*/ 	.word	0x00000006
        /*064c*/ 	.word	0x00000000
        /*0650*/ 	.short	0x010a
        /*0652*/ 	.byte	0x3f
	.zero		1


	//   ....[89]....
        /*0654*/ 	.word	0x00006450
        /*0658*/ 	.word	0x00000009
        /*065c*/ 	.word	0x00000000
        /*0660*/ 	.short	0x010a
        /*0662*/ 	.byte	0x3f
	.zero		1


	//   ....[90]....
        /*0664*/ 	.word	0x000064e0
        /*0668*/ 	.word	0x00000006
        /*066c*/ 	.word	0x00000000
        /*0670*/ 	.short	0x010a
        /*0672*/ 	.byte	0x3f
	.zero		1


	//   ....[91]....
        /*0674*/ 	.word	0x00006570
        /*0678*/ 	.word	0x00000009
        /*067c*/ 	.word	0x00000000
        /*0680*/ 	.short	0x010a
        /*0682*/ 	.byte	0x3f
	.zero		1


	//   ....[92]....
        /*0684*/ 	.word	0x00006600
        /*0688*/ 	.word	0x00000006
        /*068c*/ 	.word	0x00000000
        /*0690*/ 	.short	0x010a
        /*0692*/ 	.byte	0x3f
	.zero		1


	//   ....[93]....
        /*0694*/ 	.word	0x00006690
        /*0698*/ 	.word	0x00000009
        /*069c*/ 	.word	0x00000000
        /*06a0*/ 	.short	0x010a
        /*06a2*/ 	.byte	0x3f
	.zero		1


	//   ....[94]....
        /*06a4*/ 	.word	0x00006720
        /*06a8*/ 	.word	0x00000006
        /*06ac*/ 	.word	0x00000000
        /*06b0*/ 	.short	0x010a
        /*06b2*/ 	.byte	0x3f
	.zero		1


	//   ....[95]....
        /*06b4*/ 	.word	0x000067b0
        /*06b8*/ 	.word	0x00000009
        /*06bc*/ 	.word	0x00000000
        /*06c0*/ 	.short	0x010a
        /*06c2*/ 	.byte	0x3f
	.zero		1


	//   ....[96]....
        /*06c4*/ 	.word	0x00006840
        /*06c8*/ 	.word	0x00000006
        /*06cc*/ 	.word	0x00000000
        /*06d0*/ 	.short	0x010a
        /*06d2*/ 	.byte	0x3f
	.zero		1


	//   ....[97]....
        /*06d4*/ 	.word	0x000068d0
        /*06d8*/ 	.word	0x00000009
        /*06dc*/ 	.word	0x00000000
        /*06e0*/ 	.short	0x010a
        /*06e2*/ 	.byte	0x3f
	.zero		1


	//   ....[98]....
        /*06e4*/ 	.word	0x00006960
        /*06e8*/ 	.word	0x00000006
        /*06ec*/ 	.word	0x00000000
        /*06f0*/ 	.short	0x010a
        /*06f2*/ 	.byte	0x3f
	.zero		1


	//   ....[99]....
        /*06f4*/ 	.word	0x000069f0
        /*06f8*/ 	.word	0x00000009
        /*06fc*/ 	.word	0x00000000
        /*0700*/ 	.short	0x010a
        /*0702*/ 	.byte	0x3f
	.zero		1


	//   ....[100]....
        /*0704*/ 	.word	0x00006a80
        /*0708*/ 	.word	0x00000006
        /*070c*/ 	.word	0x00000000
        /*0710*/ 	.short	0x010a
        /*0712*/ 	.byte	0x3f
	.zero		1


	//   ....[101]....
        /*0714*/ 	.word	0x00006b10
        /*0718*/ 	.word	0x00000003
        /*071c*/ 	.word	0x00000000
        /*0720*/ 	.short	0x010a
        /*0722*/ 	.byte	0x3f
	.zero		1


	//   ....[102]....
        /*0724*/ 	.word	0x00006b70
        /*0728*/ 	.word	0x00000041
        /*072c*/ 	.word	0x00000000
        /*0730*/ 	.short	0x010a
        /*0732*/ 	.byte	0x3f
	.zero		1


	//   ....[103]....
        /*0734*/ 	.word	0x00006bc0
        /*0738*/ 	.word	0x00000003
        /*073c*/ 	.word	0x00000000
        /*0740*/ 	.short	0x010a
        /*0742*/ 	.byte	0x3f
	.zero		1


	//   ....[104]....
        /*0744*/ 	.word	0x00006c20
        /*0748*/ 	.word	0x00000005
        /*074c*/ 	.word	0x00000000
        /*0750*/ 	.short	0x010a
        /*0752*/ 	.byte	0x3f
	.zero		1


	//   ....[105]....
        /*0754*/ 	.word	0x00006c70
        /*0758*/ 	.word	0x00000041
        /*075c*/ 	.word	0x00000010
        /*0760*/ 	.short	0x010a
        /*0762*/ 	.byte	0x3f
	.zero		1


	//   ....[106]....
        /*0764*/ 	.word	0x00006d40
        /*0768*/ 	.word	0x0000000d
        /*076c*/ 	.word	0x000000e0
        /*0770*/ 	.short	0x010a
        /*0772*/ 	.byte	0x3f
	.zero		1


	//   ....[107]....
        /*0774*/ 	.word	0x00006e10
        /*0778*/ 	.word	0x00000007
        /*077c*/ 	.word	0x00000000
        /*0780*/ 	.short	0x010a
        /*0782*/ 	.byte	0x3f
	.zero		1


	//   ....[108]....
        /*0784*/ 	.word	0x00006e60
        /*0788*/ 	.word	0x00000009
        /*078c*/ 	.word	0x00000000
        /*0790*/ 	.short	0x010a
        /*0792*/ 	.byte	0x3f
	.zero		1


	//   ....[109]....
        /*0794*/ 	.word	0x00006eb0
        /*0798*/ 	.word	0x00000006
        /*079c*/ 	.word	0x00000000
        /*07a0*/ 	.short	0x010a
        /*07a2*/ 	.byte	0x3f
	.zero		1


	//   ....[110]....
        /*07a4*/ 	.word	0x00006f00
        /*07a8*/ 	.word	0x00000009
        /*07ac*/ 	.word	0x00000000
        /*07b0*/ 	.short	0x010a
        /*07b2*/ 	.byte	0x3f
	.zero		1


	//   ....[111]....
        /*07b4*/ 	.word	0x00006f50
        /*07b8*/ 	.word	0x00000006
        /*07bc*/ 	.word	0x00000000
        /*07c0*/ 	.short	0x010a
        /*07c2*/ 	.byte	0x3f
	.zero		1


	//   ....[112]....
        /*07c4*/ 	.word	0x00006fa0
        /*07c8*/ 	.word	0x00000009
        /*07cc*/ 	.word	0x00000000
        /*07d0*/ 	.short	0x010a
        /*07d2*/ 	.byte	0x3f
	.zero		1


	//   ....[113]....
        /*07d4*/ 	.word	0x00006ff0
        /*07d8*/ 	.word	0x00000006
        /*07dc*/ 	.word	0x00000000
        /*07e0*/ 	.short	0x010a
        /*07e2*/ 	.byte	0x3f
	.zero		1


	//   ....[114]....
        /*07e4*/ 	.word	0x00007040
        /*07e8*/ 	.word	0x00000009
        /*07ec*/ 	.word	0x00000000
        /*07f0*/ 	.short	0x010a
        /*07f2*/ 	.byte	0x3f
	.zero		1


	//   ....[115]....
        /*07f4*/ 	.word	0x00007090
        /*07f8*/ 	.word	0x00000006
        /*07fc*/ 	.word	0x00000000
        /*0800*/ 	.short	0x010a
        /*0802*/ 	.byte	0x3f
	.zero		1


	//   ....[116]....
        /*0804*/ 	.word	0x000070e0
        /*0808*/ 	.word	0x00000009
        /*080c*/ 	.word	0x00000000
        /*0810*/ 	.short	0x010a
        /*0812*/ 	.byte	0x3f
	.zero		1


	//   ....[117]....
        /*0814*/ 	.word	0x00007130
        /*0818*/ 	.word	0x00000006
        /*081c*/ 	.word	0x00000000
        /*0820*/ 	.short	0x010a
        /*0822*/ 	.byte	0x3f
	.zero		1


	//   ....[118]....
        /*0824*/ 	.word	0x00007180
        /*0828*/ 	.word	0x00000009
        /*082c*/ 	.word	0x00000000
        /*0830*/ 	.short	0x010a
        /*0832*/ 	.byte	0x3f
	.zero		1


	//   ....[119]....
        /*0834*/ 	.word	0x000071d0
        /*0838*/ 	.word	0x00000006
        /*083c*/ 	.word	0x00000000
        /*0840*/ 	.short	0x010a
        /*0842*/ 	.byte	0x3f
	.zero		1


	//   ....[120]....
        /*0844*/ 	.word	0x00007220
        /*0848*/ 	.word	0x00000009
        /*084c*/ 	.word	0x00000000
        /*0850*/ 	.short	0x010a
        /*0852*/ 	.byte	0x3f
	.zero		1


	//   ....[121]....
        /*0854*/ 	.word	0x00007270
        /*0858*/ 	.word	0x00000006
        /*085c*/ 	.word	0x00000000
        /*0860*/ 	.short	0x010a
        /*0862*/ 	.byte	0x3f
	.zero		1


	//   ....[122]....
        /*0864*/ 	.word	0x000072c0
        /*0868*/ 	.word	0x00000009
        /*086c*/ 	.word	0x00000000
        /*0870*/ 	.short	0x010a
        /*0872*/ 	.byte	0x3f
	.zero		1


	//   ....[123]....
        /*0874*/ 	.word	0x00007310
        /*0878*/ 	.word	0x00000006
        /*087c*/ 	.word	0x00000000
        /*0880*/ 	.short	0x010a
        /*0882*/ 	.byte	0x3f
	.zero		1


	//   ....[124]....
        /*0884*/ 	.word	0x00007360
        /*0888*/ 	.word	0x00000009
        /*088c*/ 	.word	0x00000000
        /*0890*/ 	.short	0x010a
        /*0892*/ 	.byte	0x3f
	.zero		1


	//   ....[125]....
        /*0894*/ 	.word	0x000073b0
        /*0898*/ 	.word	0x00000006
        /*089c*/ 	.word	0x00000000
        /*08a0*/ 	.short	0x010a
        /*08a2*/ 	.byte	0x3f
	.zero		1


	//   ....[126]....
        /*08a4*/ 	.word	0x00007400
        /*08a8*/ 	.word	0x00000009
        /*08ac*/ 	.word	0x00000000
        /*08b0*/ 	.short	0x010a
        /*08b2*/ 	.byte	0x3f
	.zero		1


	//   ....[127]....
        /*08b4*/ 	.word	0x00007450
        /*08b8*/ 	.word	0x00000006
        /*08bc*/ 	.word	0x00000000
        /*08c0*/ 	.short	0x010a
        /*08c2*/ 	.byte	0x3f
	.zero		1


	//   ....[128]....
        /*08c4*/ 	.word	0x000074a0
        /*08c8*/ 	.word	0x00000009
        /*08cc*/ 	.word	0x00000000
        /*08d0*/ 	.short	0x010a
        /*08d2*/ 	.byte	0x3f
	.zero		1


	//   ....[129]....
        /*08d4*/ 	.word	0x000074f0
        /*08d8*/ 	.word	0x00000006
        /*08dc*/ 	.word	0x00000000
        /*08e0*/ 	.short	0x010a
        /*08e2*/ 	.byte	0x3f
	.zero		1


	//   ....[130]....
        /*08e4*/ 	.word	0x00007540
        /*08e8*/ 	.word	0x00000009
        /*08ec*/ 	.word	0x00000000
        /*08f0*/ 	.short	0x010a
        /*08f2*/ 	.byte	0x3f
	.zero		1


	//   ....[131]....
        /*08f4*/ 	.word	0x00007590
        /*08f8*/ 	.word	0x00000006
        /*08fc*/ 	.word	0x00000000
        /*0900*/ 	.short	0x010a
        /*0902*/ 	.byte	0x3f
	.zero		1


	//   ....[132]....
        /*0904*/ 	.word	0x000075e0
        /*0908*/ 	.word	0x00000009
        /*090c*/ 	.word	0x00000000
        /*0910*/ 	.short	0x010a
        /*0912*/ 	.byte	0x3f
	.zero		1


	//   ....[133]....
        /*0914*/ 	.word	0x00007630
        /*0918*/ 	.word	0x00000006
        /*091c*/ 	.word	0x00000000
        /*0920*/ 	.short	0x010a
        /*0922*/ 	.byte	0x3f
	.zero		1


	//----- nvinfo : EIATTR_NUM_MBARRIERS
	.align		4
.L_37:
        /*0924*/ 	.byte	0x03, 0x38
        /*0926*/ 	.short	0x003e


	//----- nvinfo : EIATTR_EXIT_INSTR_OFFSETS
	.align		4
        /*0928*/ 	.byte	0x04, 0x1c
        /*092a*/ 	.short	(.L_39 - .L_38)


	//   ....[0]....
.L_38:
        /*092c*/ 	.word	0x00001720


	//   ....[1]....
        /*0930*/ 	.word	0x00001780


	//   ....[2]....
        /*0934*/ 	.word	0x00004d80


	//   ....[3]....
        /*0938*/ 	.word	0x00004db0


	//   ....[4]....
        /*093c*/ 	.word	0x00006b60


	//----- nvinfo : EIATTR_MAX_THREADS
	.align		4
.L_39:
        /*0940*/ 	.byte	0x04, 0x05
        /*0942*/ 	.short	(.L_41 - .L_40)
.L_40:
        /*0944*/ 	.word	0x00000180
        /*0948*/ 	.word	0x00000001
        /*094c*/ 	.word	0x00000001


	//----- nvinfo : EIATTR_CRS_STACK_SIZE
	.align		4
.L_41:
        /*0950*/ 	.byte	0x04, 0x1e
        /*0952*/ 	.short	(.L_43 - .L_42)
.L_42:
        /*0954*/ 	.word	0x00000000


	//----- nvinfo : EIATTR_CBANK_PARAM_SIZE
	.align		4
.L_43:
        /*0958*/ 	.byte	0x03, 0x19
        /*095a*/ 	.short	0x0470


	//----- nvinfo : EIATTR_PARAM_CBANK
	.align		4
        /*095c*/ 	.byte	0x04, 0x0a
        /*095e*/ 	.short	(.L_45 - .L_44)
	.align		4
.L_44:
        /*0960*/ 	.word	index@(.nv.constant0._ZN7cutlass13device_kernelINS_4gemm6kernel13GemmUniversalIN4cute5tupleIJiiiiEEENS1_10collective13CollectiveMmaINS1_34MainloopSm90TmaGmmaWarpSpecializedILi28ENS5_IJNS4_1CILi8EEENSA_ILi1EEESC_EEENS1_32KernelTmaWarpSpecializedPingpongEEENS5_IJNSA_ILi64EEESG_NSA_ILi32EEEEEENS_6half_tENS5_IJlSC_lEEESJ_SK_NS4_8TiledMMAINS4_8MMA_AtomIJNS4_4SM904GMMA25MMA_64x64x16_F32F16F16_SSILNSO_5MajorE0ELSQ_0ELNSO_7ScaleInE1ELSR_1EEEEEENS4_6LayoutINS5_IJSC_SC_SC_EEENS5_IJNSA_ILi0EEESW_SW_EEEEENS5_IJNS4_10UnderscoreESZ_SZ_EEEEENS4_13SM90_TMA_LOADENS4_14ComposedLayoutINS4_7SwizzleILi2ELi4ELi3EEENS4_18smem_ptr_flag_bitsILi16EEENSU_INS5_IJSB_SH_EEENS5_IJSH_SC_EEEEEEEvNS4_8identityENS4_23SM90_TMA_LOAD_MULTICASTES1B_vS1C_EENS_8epilogue10collective6detail29Sm90TmaWarpSpecializedAdapterINS1G_15DefaultEpilogueISJ_SK_SK_NS1F_6thread17LinearCombinationISJ_Li1EffLNS1K_9ScaleType4KindE0ELNS_15FloatRoundStyleE2ESJ_EENS1_15EpilogueDefaultEEEEEvvEEEEvNT_6ParamsE)
        /*0964*/ 	.short	0x0210
        /*0966*/ 	.short	0x0470


	//----- nvinfo : EIATTR_SW_WAR
	.align		4
.L_45:
        /*0968*/ 	.byte	0x04, 0x36
        /*096a*/ 	.short	(.L_47 - .L_46)
.L_46:
        /*096c*/ 	.word	0x00000008
.L_47:


//--------------------- .nv.callgraph             --------------------------
	.section	.nv.callgraph,"",@"SHT_CUDA_CALLGRAPH"
	.align	4
	.sectionentsize	8
	.align		4
        /*0000*/ 	.word	0x00000000
	.align		4
        /*0004*/ 	.word	0xffffffff
	.align		4
        /*0008*/ 	.word	index@(_ZN7cutlass13device_kernelINS_4gemm6kernel13GemmUniversalIN4cute5tupleIJiiiiEEENS1_10collective13CollectiveMmaINS1_34MainloopSm90TmaGmmaWarpSpecializedILi28ENS5_IJNS4_1CILi8EEENSA_ILi1EEESC_EEENS1_32KernelTmaWarpSpecializedPingpongEEENS5_IJNSA_ILi64EEESG_NSA_ILi32EEEEEENS_6half_tENS5_IJlSC_lEEESJ_SK_NS4_8TiledMMAINS4_8MMA_AtomIJNS4_4SM904GMMA25MMA_64x64x16_F32F16F16_SSILNSO_5MajorE0ELSQ_0ELNSO_7ScaleInE1ELSR_1EEEEEENS4_6LayoutINS5_IJSC_SC_SC_EEENS5_IJNSA_ILi0EEESW_SW_EEEEENS5_IJNS4_10UnderscoreESZ_SZ_EEEEENS4_13SM90_TMA_LOADENS4_14ComposedLayoutINS4_7SwizzleILi2ELi4ELi3EEENS4_18smem_ptr_flag_bitsILi16EEENSU_INS5_IJSB_SH_EEENS5_IJSH_SC_EEEEEEEvNS4_8identityENS4_23SM90_TMA_LOAD_MULTICASTES1B_vS1C_EENS_8epilogue10collective6detail29Sm90TmaWarpSpecializedAdapterINS1G_15DefaultEpilogueISJ_SK_SK_NS1F_6thread17LinearCombinationISJ_Li1EffLNS1K_9ScaleType4KindE0ELNS_15FloatRoundStyleE2ESJ_EENS1_15EpilogueDefaultEEEEEvvEEEEvNT_6ParamsE)
	.align		4
        /*000c*/ 	.word	index@(__assertfail)
	.align		4
        /*0010*/ 	.word	0x00000000
	.align		4
        /*0014*/ 	.word	0xfffffffe
	.align		4
        /*0018*/ 	.word	0x00000000
	.align		4
        /*001c*/ 	.word	0xfffffffd
	.align		4
        /*0020*/ 	.word	0x00000000
	.align		4
        /*0024*/ 	.word	0xfffffffc


//--------------------- .nv.constant4             --------------------------
	.section	.nv.constant4,"a",@progbits
	.align	8
	.align		8
.nv.constant4:
        /*0000*/ 	.dword	__assertfail
	.align		8
        /*0008*/ 	.dword	__unnamed_1
	.align		8
        /*0010*/ 	.dword	_ZN40_INTERNAL_06881dca_4_k_cu_d8f1f852_226274cuda3std3__45__cpo5beginE
	.align		8
        /*0018*/ 	.dword	_ZN40_INTERNAL_06881dca_4_k_cu_d8f1f852_226274cuda3std3__45__cpo3endE
	.align		8
        /*0020*/ 	.dword	_ZN40_INTERNAL_06881dca_4_k_cu_d8f1f852_226274cuda3std3__45__cpo6cbeginE
	.align		8
        /*0028*/ 	.dword	_ZN40_INTERNAL_06881dca_4_k_cu_d8f1f852_226274cuda3std3__45__cpo4cendE
	.align		8
        /*0030*/ 	.dword	_ZN40_INTERNAL_06881dca_4_k_cu_d8f1f852_226274cuda3std3__442_GLOBAL__N__06881dca_4_k_cu_d8f1f852_226276ignoreE
	.align		8
        /*0038*/ 	.dword	_ZN40_INTERNAL_06881dca_4_k_cu_d8f1f852_226274cuda3std3__419piecewise_constructE
	.align		8
        /*0040*/ 	.dword	_ZN40_INTERNAL_06881dca_4_k_cu_d8f1f852_226274cuda3std3__48in_placeE
	.align		8
        /*0048*/ 	.dword	_ZN40_INTERNAL_06881dca_4_k_cu_d8f1f852_226274cuda3std6ranges3__45__cpo4swapE
	.align		8
        /*0050*/ 	.dword	_ZN40_INTERNAL_06881dca_4_k_cu_d8f1f852_226274cuda3std6ranges3__45__cpo9iter_moveE
	.align		8
        /*0058*/ 	.dword	_ZN40_INTERNAL_06881dca_4_k_cu_d8f1f852_226274cute7productE
	.align		8
        /*0060*/ 	.dword	_ZN40_INTERNAL_06881dca_4_k_cu_d8f1f852_226274cute1_E
	.align		8
        /*0068*/ 	.dword	$str$22
	.align		8
        /*0070*/ 	.dword	$str$23


//--------------------- .text._ZN7cutlass13device_kernelINS_4gemm6kernel13GemmUniversalIN4cute5tupleIJiiiiEEENS1_10collective13CollectiveMmaINS1_34MainloopSm90TmaGmmaWarpSpecializedILi28ENS5_IJNS4_1CILi8EEENSA_ILi1EEESC_EEENS1_32KernelTmaWarpSpecializedPingpongEEENS5_IJNSA_ILi64EEESG_NSA_ILi32EEEEEENS_6half_tENS5_IJlSC_lEEESJ_SK_NS4_8TiledMMAINS4_8MMA_AtomIJNS4_4SM904GMMA25MMA_64x64x16_F32F16F16_SSILNSO_5MajorE0ELSQ_0ELNSO_7ScaleInE1ELSR_1EEEEEENS4_6LayoutINS5_IJSC_SC_SC_EEENS5_IJNSA_ILi0EEESW_SW_EEEEENS5_IJNS4_10UnderscoreESZ_SZ_EEEEENS4_13SM90_TMA_LOADENS4_14ComposedLayoutINS4_7SwizzleILi2ELi4ELi3EEENS4_18smem_ptr_flag_bitsILi16EEENSU_INS5_IJSB_SH_EEENS5_IJSH_SC_EEEEEEEvNS4_8identityENS4_23SM90_TMA_LOAD_MULTICASTES1B_vS1C_EENS_8epilogue10collective6detail29Sm90TmaWarpSpecializedAdapterINS1G_15DefaultEpilogueISJ_SK_SK_NS1F_6thread17LinearCombinationISJ_Li1EffLNS1K_9ScaleType4KindE0ELNS_15FloatRoundStyleE2ESJ_EENS1_15EpilogueDefaultEEEEEvvEEEEvNT_6ParamsE --------------------------
	.section	.text._ZN7cutlass13device_kernelINS_4gemm6kernel13GemmUniversalIN4cute5tupleIJiiiiEEENS1_10collective13CollectiveMmaINS1_34MainloopSm90TmaGmmaWarpSpecializedILi28ENS5_IJNS4_1CILi8EEENSA_ILi1EEESC_EEENS1_32KernelTmaWarpSpecializedPingpongEEENS5_IJNSA_ILi64EEESG_NSA_ILi32EEEEEENS_6half_tENS5_IJlSC_lEEESJ_SK_NS4_8TiledMMAINS4_8MMA_AtomIJNS4_4SM904GMMA25MMA_64x64x16_F32F16F16_SSILNSO_5MajorE0ELSQ_0ELNSO_7ScaleInE1ELSR_1EEEEEENS4_6LayoutINS5_IJSC_SC_SC_EEENS5_IJNSA_ILi0EEESW_SW_EEEEENS5_IJNS4_10UnderscoreESZ_SZ_EEEEENS4_13SM90_TMA_LOADENS4_14ComposedLayoutINS4_7SwizzleILi2ELi4ELi3EEENS4_18smem_ptr_flag_bitsILi16EEENSU_INS5_IJSB_SH_EEENS5_IJSH_SC_EEEEEEEvNS4_8identityENS4_23SM90_TMA_LOAD_MULTICASTES1B_vS1C_EENS_8epilogue10collective6detail29Sm90TmaWarpSpecializedAdapterINS1G_15DefaultEpilogueISJ_SK_SK_NS1F_6thread17LinearCombinationISJ_Li1EffLNS1K_9ScaleType4KindE0ELNS_15FloatRoundStyleE2ESJ_EENS1_15EpilogueDefaultEEEEEvvEEEEvNT_6ParamsE,"ax",@progbits
	.align	128
.text._ZN7cutlass13device_kernelINS_4gemm6kernel13GemmUniversalIN4cute5tupleIJiiiiEEENS1_10collective13CollectiveMmaINS1_34MainloopSm90TmaGmmaWarpSpecializedILi28ENS5_IJNS4_1CILi8EEENSA_ILi1EEESC_EEENS1_32KernelTmaWarpSpecializedPingpongEEENS5_IJNSA_ILi64EEESG_NSA_ILi32EEEEEENS_6half_tENS5_IJlSC_lEEESJ_SK_NS4_8TiledMMAINS4_8MMA_AtomIJNS4_4SM904GMMA25MMA_64x64x16_F32F16F16_SSILNSO_5MajorE0ELSQ_0ELNSO_7ScaleInE1ELSR_1EEEEEENS4_6LayoutINS5_IJSC_SC_SC_EEENS5_IJNSA_ILi0EEESW_SW_EEEEENS5_IJNS4_10UnderscoreESZ_SZ_EEEEENS4_13SM90_TMA_LOADENS4_14ComposedLayoutINS4_7SwizzleILi2ELi4ELi3EEENS4_18smem_ptr_flag_bitsILi16EEENSU_INS5_IJSB_SH_EEENS5_IJSH_SC_EEEEEEEvNS4_8identityENS4_23SM90_TMA_LOAD_MULTICASTES1B_vS1C_EENS_8epilogue10collective6detail29Sm90TmaWarpSpecializedAdapterINS1G_15DefaultEpilogueISJ_SK_SK_NS1F_6thread17LinearCombinationISJ_Li1EffLNS1K_9ScaleType4KindE0ELNS_15FloatRoundStyleE2ESJ_EENS1_15EpilogueDefaultEEEEEvvEEEEvNT_6ParamsE:
        .type           _ZN7cutlass13device_kernelINS_4gemm6kernel13GemmUniversalIN4cute5tupleIJiiiiEEENS1_10collective13CollectiveMmaINS1_34MainloopSm90TmaGmmaWarpSpecializedILi28ENS5_IJNS4_1CILi8EEENSA_ILi1EEESC_EEENS1_32KernelTmaWarpSpecializedPingpongEEENS5_IJNSA_ILi64EEESG_NSA_ILi32EEEEEENS_6half_tENS5_IJlSC_lEEESJ_SK_NS4_8TiledMMAINS4_8MMA_AtomIJNS4_4SM904GMMA25MMA_64x64x16_F32F16F16_SSILNSO_5MajorE0ELSQ_0ELNSO_7ScaleInE1ELSR_1EEEEEENS4_6LayoutINS5_IJSC_SC_SC_EEENS5_IJNSA_ILi0EEESW_SW_EEEEENS5_IJNS4_10UnderscoreESZ_SZ_EEEEENS4_13SM90_TMA_LOADENS4_14ComposedLayoutINS4_7SwizzleILi2ELi4ELi3EEENS4_18smem_ptr_flag_bitsILi16EEENSU_INS5_IJSB_SH_EEENS5_IJSH_SC_EEEEEEEvNS4_8identityENS4_23SM90_TMA_LOAD_MULTICASTES1B_vS1C_EENS_8epilogue10collective6detail29Sm90TmaWarpSpecializedAdapterINS1G_15DefaultEpilogueISJ_SK_SK_NS1F_6thread17LinearCombinationISJ_Li1EffLNS1K_9ScaleType4KindE0ELNS_15FloatRoundStyleE2ESJ_EENS1_15EpilogueDefaultEEEEEvvEEEEvNT_6ParamsE,@function
        .size           _ZN7cutlass13device_kernelINS_4gemm6kernel13GemmUniversalIN4cute5tupleIJiiiiEEENS1_10collective13CollectiveMmaINS1_34MainloopSm90TmaGmmaWarpSpecializedILi28ENS5_IJNS4_1CILi8EEENSA_ILi1EEESC_EEENS1_32KernelTmaWarpSpecializedPingpongEEENS5_IJNSA_ILi64EEESG_NSA_ILi32EEEEEENS_6half_tENS5_IJlSC_lEEESJ_SK_NS4_8TiledMMAINS4_8MMA_AtomIJNS4_4SM904GMMA25MMA_64x64x16_F32F16F16_SSILNSO_5MajorE0ELSQ_0ELNSO_7ScaleInE1ELSR_1EEEEEENS4_6LayoutINS5_IJSC_SC_SC_EEENS5_IJNSA_ILi0EEESW_SW_EEEEENS5_IJNS4_10UnderscoreESZ_SZ_EEEEENS4_13SM90_TMA_LOADENS4_14ComposedLayoutINS4_7SwizzleILi2ELi4ELi3EEENS4_18smem_ptr_flag_bitsILi16EEENSU_INS5_IJSB_SH_EEENS5_IJSH_SC_EEEEEEEvNS4_8identityENS4_23SM90_TMA_LOAD_MULTICASTES1B_vS1C_EENS_8epilogue10collective6detail29Sm90TmaWarpSpecializedAdapterINS1G_15DefaultEpilogueISJ_SK_SK_NS1F_6thread17LinearCombinationISJ_Li1EffLNS1K_9ScaleType4KindE0ELNS_15FloatRoundStyleE2ESJ_EENS1_15EpilogueDefaultEEEEEvvEEEEvNT_6ParamsE,(.L_x_186 - _ZN7cutlass13device_kernelINS_4gemm6kernel13GemmUniversalIN4cute5tupleIJiiiiEEENS1_10collective13CollectiveMmaINS1_34MainloopSm90TmaGmmaWarpSpecializedILi28ENS5_IJNS4_1CILi8EEENSA_ILi1EEESC_EEENS1_32KernelTmaWarpSpecializedPingpongEEENS5_IJNSA_ILi64EEESG_NSA_ILi32EEEEEENS_6half_tENS5_IJlSC_lEEESJ_SK_NS4_8TiledMMAINS4_8MMA_AtomIJNS4_4SM904GMMA25MMA_64x64x16_F32F16F16_SSILNSO_5MajorE0ELSQ_0ELNSO_7ScaleInE1ELSR_1EEEEEENS4_6LayoutINS5_IJSC_SC_SC_EEENS5_IJNSA_ILi0EEESW_SW_EEEEENS5_IJNS4_10UnderscoreESZ_SZ_EEEEENS4_13SM90_TMA_LOADENS4_14ComposedLayoutINS4_7SwizzleILi2ELi4ELi3EEENS4_18smem_ptr_flag_bitsILi16EEENSU_INS5_IJSB_SH_EEENS5_IJSH_SC_EEEEEEEvNS4_8identityENS4_23SM90_TMA_LOAD_MULTICASTES1B_vS1C_EENS_8epilogue10collective6detail29Sm90TmaWarpSpecializedAdapterINS1G_15DefaultEpilogueISJ_SK_SK_NS1F_6thread17LinearCombinationISJ_Li1EffLNS1K_9ScaleType4KindE0ELNS_15FloatRoundStyleE2ESJ_EENS1_15EpilogueDefaultEEEEEvvEEEEvNT_6ParamsE)
        .other          _ZN7cutlass13device_kernelINS_4gemm6kernel13GemmUniversalIN4cute5tupleIJiiiiEEENS1_10collective13CollectiveMmaINS1_34MainloopSm90TmaGmmaWarpSpecializedILi28ENS5_IJNS4_1CILi8EEENSA_ILi1EEESC_EEENS1_32KernelTmaWarpSpecializedPingpongEEENS5_IJNSA_ILi64EEESG_NSA_ILi32EEEEEENS_6half_tENS5_IJlSC_lEEESJ_SK_NS4_8TiledMMAINS4_8MMA_AtomIJNS4_4SM904GMMA25MMA_64x64x16_F32F16F16_SSILNSO_5MajorE0ELSQ_0ELNSO_7ScaleInE1ELSR_1EEEEEENS4_6LayoutINS5_IJSC_SC_SC_EEENS5_IJNSA_ILi0EEESW_SW_EEEEENS5_IJNS4_10UnderscoreESZ_SZ_EEEEENS4_13SM90_TMA_LOADENS4_14ComposedLayoutINS4_7SwizzleILi2ELi4ELi3EEENS4_18smem_ptr_flag_bitsILi16EEENSU_INS5_IJSB_SH_EEENS5_IJSH_SC_EEEEEEEvNS4_8identityENS4_23SM90_TMA_LOAD_MULTICASTES1B_vS1C_EENS_8epilogue10collective6detail29Sm90TmaWarpSpecializedAdapterINS1G_15DefaultEpilogueISJ_SK_SK_NS1F_6thread17LinearCombinationISJ_Li1EffLNS1K_9ScaleType4KindE0ELNS_15FloatRoundStyleE2ESJ_EENS1_15EpilogueDefaultEEEEEvvEEEEvNT_6ParamsE,@"STO_CUDA_ENTRY STV_DEFAULT"
_ZN7cutlass13device_kernelINS_4gemm6kernel13GemmUniversalIN4cute5tupleIJiiiiEEENS1_10collective13CollectiveMmaINS1_34MainloopSm90TmaGmmaWarpSpecializedILi28ENS5_IJNS4_1CILi8EEENSA_ILi1EEESC_EEENS1_32KernelTmaWarpSpecializedPingpongEEENS5_IJNSA_ILi64EEESG_NSA_ILi32EEEEEENS_6half_tENS5_IJlSC_lEEESJ_SK_NS4_8TiledMMAINS4_8MMA_AtomIJNS4_4SM904GMMA25MMA_64x64x16_F32F16F16_SSILNSO_5MajorE0ELSQ_0ELNSO_7ScaleInE1ELSR_1EEEEEENS4_6LayoutINS5_IJSC_SC_SC_EEENS5_IJNSA_ILi0EEESW_SW_EEEEENS5_IJNS4_10UnderscoreESZ_SZ_EEEEENS4_13SM90_TMA_LOADENS4_14ComposedLayoutINS4_7SwizzleILi2ELi4ELi3EEENS4_18smem_ptr_flag_bitsILi16EEENSU_INS5_IJSB_SH_EEENS5_IJSH_SC_EEEEEEEvNS4_8identityENS4_23SM90_TMA_LOAD_MULTICASTES1B_vS1C_EENS_8epilogue10collective6detail29Sm90TmaWarpSpecializedAdapterINS1G_15DefaultEpilogueISJ_SK_SK_NS1F_6thread17LinearCombinationISJ_Li1EffLNS1K_9ScaleType4KindE0ELNS_15FloatRoundStyleE2ESJ_EENS1_15EpilogueDefaultEEEEEvvEEEEvNT_6ParamsE:
[----:B------:R-:W0:Y:S02]  /*0000*/  LDC R1, c[0x0][0x28] ;  /* 0x00000a00ff017b82 */ /* 0x000e240000000800 */
[----:B0-----:R-:W-:Y:S01]  /*0010*/  VIADD R1, R1, 0xfffffff8 ;  /* 0xfffffff801017836 */ /* 0x001fe20000000000 */
[----:B------:R-:W0:Y:S01]  /*0020*/  S2R R4, SR_TID.X ;  /* 0x0000000000047919 */ /* 0x000e220000002100 */
[----:B------:R-:W-:Y:S01]  /*0030*/  ELECT P0, URZ, PT ;  /* 0x00000000003f782f */ /* 0x000fe20003800000 */
[----:B------:R-:W-:Y:S01]  /*0040*/  BSSY B0, `(.L_x_0) ;  /* 0x000000f000007945 */ /* 0x000fe20003800000 */
[--C-:B0-----:R-:W-:Y:S02]  /*0050*/  SHF.R.U32.HI R2, RZ, 0x5, R4.reuse ;  /* 0x00000005ff027819 */ /* 0x101fe40000011604 */
[----:B------:R-:W-:-:S03]  /*0060*/  SHF.R.U32.HI R7, RZ, 0x7, R4 ;  /* 0x00000007ff077819 */ /* 0x000fc60000011604 */
[----:B------:R-:W0:Y:S04]  /*0070*/  SHFL.IDX PT, R5, R2, RZ, 0x1f ;  /* 0x00001fff02057589 */ /* 0x000e2800000e0000 */
[----:B------:R1:W2:Y:S01]  /*0080*/  SHFL.IDX PT, R10, R7, RZ, 0x1f ;  /* 0x00001fff070a7589 */ /* 0x0002a200000e0000 */
[----:B0-----:R-:W-:-:S13]  /*0090*/  ISETP.NE.OR P0, PT, R5, RZ, !P0 ;  /* 0x000000ff0500720c */ /* 0x001fda0004705670 */
[----:B-12---:R-:W-:Y:S05]  /*00a0*/  @P0 BRA `(.L_x_1) ;  /* 0x0000000000200947 */ /* 0x006fea0003800000 */
[----:B------:R-:W-:Y:S02]  /*00b0*/  ULDC.64 UR4, c[0x0][0x198] ;  /* 0x0000660000047ab9 */ /* 0x000fe40000000a00 */
[----:B------:R-:W-:Y:S02]  /*00c0*/  UIADD3 UR6, UP0, UR4, 0xf0, URZ ;  /* 0x000000f004067890 */ /* 0x000fe4000ff1e03f */
[----:B------:R-:W-:Y:S02]  /*00d0*/  UIADD3 UR4, UP1, UR4, 0x1f0, URZ ;  /* 0x000001f004047890 */ /* 0x000fe4000ff3e03f */
[----:B------:R-:W-:Y:S02]  /*00e0*/  UIADD3.X UR7, URZ, UR5, URZ, UP0, !UPT ;  /* 0x000000053f077290 */ /* 0x000fe400087fe43f */
[----:B------:R-:W-:-:S07]  /*00f0*/  UIADD3.X UR5, URZ, UR5, URZ, UP1, !UPT ;  /* 0x000000053f057290 */ /* 0x000fce0008ffe43f */
[----:B------:R0:W-:Y:S02]  /*0100*/  UTMACCTL.PF [UR6] ;  /* 0x00000000060079b9 */ /* 0x0001e40008040000 */
[----:B------:R0:W-:Y:S02]  /*0110*/  UTMACCTL.PF [UR4] ;  /* 0x00000000040079b9 */ /* 0x0001e40008040000 */
[----:B0-----:R-:W-:Y:S01]  /*0120*/  NOP ;  /* 0x0000000000007918 */ /* 0x001fe20000000000 */
.L_x_1:
[----:B------:R-:W-:Y:S05]  /*0130*/  BSYNC B0 ;  /* 0x0000000000007941 */ /* 0x000fea0003800000 */
.L_x_0:
[----:B------:R-:W0:Y:S01]  /*0140*/  SHFL.IDX PT, R8, R2, RZ, 0x1f ;  /* 0x00001fff02087589 */ /* 0x000e2200000e0000 */
[----:B------:R-:W-:-:S04]  /*0150*/  SHF.R.S32.HI R3, RZ, 0x1f, R4 ;  /* 0x0000001fff037819 */ /* 0x000fc80000011404 */
[----:B------:R-:W-:-:S04]  /*0160*/  LEA.HI R3, R3, R4, RZ, 0x7 ;  /* 0x0000000403037211 */ /* 0x000fc800078f38ff */
[----:B------:R-:W-:-:S05]  /*0170*/  LOP3.LUT R3, R3, 0xffffff80, RZ, 0xc0, !PT ;  /* 0xffffff8003037812 */ /* 0x000fca00078ec0ff */
[----:B------:R-:W-:Y:S01]  /*0180*/  IMAD.IADD R3, R4, 0x1, -R3 ;  /* 0x0000000104037824 */ /* 0x000fe200078e0a03 */
[----:B0-----:R-:W-:-:S13]  /*0190*/  ISETP.NE.AND P0, PT, R8, RZ, PT ;  /* 0x000000ff0800720c */ /* 0x001fda0003f05270 */
[----:B------:R-:W-:Y:S05]  /*01a0*/  @P0 BRA `(.L_x_2) ;  /* 0x0000000400240947 */ /* 0x000fea0003800000 */
[----:B------:R-:W-:Y:S01]  /*01b0*/  ELECT P0, URZ, PT ;  /* 0x00000000003f782f */ /* 0x000fe20003800000 */
[----:B------:R-:W-:-:S12]  /*01c0*/  BSSY B0, `(.L_x_2) ;  /* 0x0000047000007945 */ /* 0x000fd80003800000 */
[----:B------:R-:W-:Y:S05]  /*01d0*/  @!P0 BRA `(.L_x_3) ;  /* 0x0000000400148947 */ /* 0x000fea0003800000 */
[----:B------:R-:W0:Y:S01]  /*01e0*/  S2UR UR8, SR_CgaCtaId ;  /* 0x00000000000879c3 */ /* 0x000e220000008800 */
[----:B------:R-:W-:Y:S01]  /*01f0*/  UMOV UR4, 0x400 ;  /* 0x0000040000047882 */ /* 0x000fe20000000000 */
[----:B------:R-:W-:Y:S01]  /*0200*/  UMOV UR5, 0x1 ;  /* 0x0000000100057882 */ /* 0x000fe20000000000 */
[----:B------:R-:W-:Y:S02]  /*0210*/  UMOV UR6, 0x8 ;  /* 0x0000000800067882 */ /* 0x000fe40000000000 */
[----:B------:R-:W-:-:S04]  /*0220*/  UIADD3 UR6, -UR6, 0x100000, URZ ;  /* 0x0010000006067890 */ /* 0x000fc8000fffe13f */
[----:B------:R-:W-:Y:S02]  /*0230*/  USHF.L.U32 UR7, UR6, 0xb, URZ ;  /* 0x0000000b06077899 */ /* 0x000fe4000800063f */
[----:B------:R-:W-:Y:S02]  /*0240*/  USHF.L.U32 UR6, UR6, 0x1, URZ ;  /* 0x0000000106067899 */ /* 0x000fe4000800063f */
[----:B0-----:R-:W-:Y:S02]  /*0250*/  ULEA UR8, UR8, UR4, 0x18 ;  /* 0x0000000408087291 */ /* 0x001fe4000f8ec03f */
[----:B------:R-:W-:-:S04]  /*0260*/  UIADD3 UR4, -UR5, 0x100000, URZ ;  /* 0x0010000005047890 */ /* 0x000fc8000fffe13f */
[----:B------:R-:W-:Y:S02]  /*0270*/  USHF.L.U32 UR5, UR4, 0xb, URZ ;  /* 0x0000000b04057899 */ /* 0x000fe4000800063f */
[----:B------:R-:W-:Y:S01]  /*0280*/  USHF.L.U32 UR4, UR4, 0x1, URZ ;  /* 0x0000000104047899 */ /* 0x000fe2000800063f */
[----:B------:R-:W0:Y:S11]  /*0290*/  FENCE.VIEW.ASYNC.S ;  /* 0x00000000000073c6 */ /* 0x000e360000000000 */
[----:B0-----:R0:W1:Y:S01]  /*02a0*/  SYNCS.EXCH.64 URZ, [UR8], UR4 ;  /* 0x00000004083f75b2 */ /* 0x0010620008000100 */
[----:B------:R0:W2:Y:S01]  /*02b0*/  SYNCS.EXCH.64 URZ, [UR8+0xe0], UR6 ;  /* 0x0000e006083f75b2 */ /* 0x0000a20008000100 */
[----:B------:R0:W3:Y:S01]  /*02c0*/  SYNCS.EXCH.64 URZ, [UR8+0x8], UR4 ;  /* 0x00000804083f75b2 */ /* 0x0000e20008000100 */
[----:B------:R0:W4:Y:S01]  /*02d0*/  SYNCS.EXCH.64 URZ, [UR8+0xe8], UR6 ;  /* 0x0000e806083f75b2 */ /* 0x0001220008000100 */
[----:B------:R0:W0:Y:S01]  /*02e0*/  SYNCS.EXCH.64 URZ, [UR8+0x10], UR4 ;  /* 0x00001004083f75b2 */ /* 0x0000220008000100 */
        /* <DEDUP_REMOVED lines=51> */
[----:B-1234-:R-:W-:Y:S01]  /*0620*/  NOP ;  /* 0x0000000000007918 */ /* 0x01efe20000000000 */
.L_x_3:
[----:B0-----:R-:W-:Y:S05]  /*0630*/  BSYNC B0 ;  /* 0x0000000000007941 */ /* 0x001fea0003800000 */
.L_x_2:
[----:B------:R-:W0:Y:S01]  /*0640*/  S2UR UR12, SR_CTAID.X ;  /* 0x00000000000c79c3 */ /* 0x000e220000002500 */
[----:B------:R-:W1:Y:S01]  /*0650*/  SHFL.IDX PT, R15, R2, RZ, 0x1f ;  /* 0x00001fff020f7589 */ /* 0x000e6200000e0000 */
[----:B------:R-:W-:Y:S02]  /*0660*/  SHF.R.S32.HI R0, RZ, 0x1f, R3 ;  /* 0x0000001fff007819 */ /* 0x000fe40000011403 */
[----:B------:R-:W-:Y:S02]  /*0670*/  ELECT P0, URZ, PT ;  /* 0x00000000003f782f */ /* 0x000fe40003800000 */
[----:B------:R-:W-:Y:S01]  /*0680*/  SHF.R.S32.HI R11, RZ, 0x1f, R8 ;  /* 0x0000001fff0b7819 */ /* 0x000fe20000011408 */
[----:B------:R0:W2:Y:S01]  /*0690*/  SHFL.IDX PT, R13, R2, RZ, 0x1f ;  /* 0x00001fff020d7589 */ /* 0x0000a200000e0000 */
[----:B------:R-:W-:Y:S02]  /*06a0*/  LEA.HI R6, R0, R3, RZ, 0x3 ;  /* 0x0000000300067211 */ /* 0x000fe400078f18ff */
[----:B------:R-:W-:-:S02]  /*06b0*/  ELECT P1, URZ, PT ;  /* 0x00000000003f782f */ /* 0x000fc40003820000 */
[----:B------:R-:W-:Y:S01]  /*06c0*/  LEA.HI R11, R11, R8, RZ, 0x2 ;  /* 0x000000080b0b7211 */ /* 0x000fe200078f10ff */
[----:B------:R-:W-:Y:S01]  /*06d0*/  ULDC UR4, c[0x0][0x150] ;  /* 0x0000540000047ab9 */ /* 0x000fe20000000800 */
[--C-:B------:R-:W-:Y:S01]  /*06e0*/  SHF.R.S32.HI R9, RZ, 0x3, R6.reuse ;  /* 0x00000003ff097819 */ /* 0x100fe20000011406 */
[----:B------:R-:W3:Y:S01]  /*06f0*/  LDC R14, c[0x0][0x140] ;  /* 0x00005000ff0e7b82 */ /* 0x000ee20000000800 */
[----:B------:R-:W-:Y:S01]  /*0700*/  SHF.R.S32.HI R12, RZ, 0x1f, R6 ;  /* 0x0000001fff0c7819 */ /* 0x000fe20000011406 */
[----:B------:R-:W-:Y:S01]  /*0710*/  UMOV UR11, 0x80 ;  /* 0x00000080000b7882 */ /* 0x000fe20000000000 */
[----:B------:R-:W4:Y:S01]  /*0720*/  S2R R6, SR_CTAID.Y ;  /* 0x0000000000067919 */ /* 0x000f220000002600 */
[----:B------:R-:W-:Y:S01]  /*0730*/  LOP3.LUT R11, R11, 0x3ffffffc, RZ, 0xc0, !PT ;  /* 0x3ffffffc0b0b7812 */ /* 0x000fe200078ec0ff */
[----:B------:R-:W-:Y:S01]  /*0740*/  NOP ;  /* 0x0000000000007918 */ /* 0x000fe20000000000 */
[----:B------:R-:W-:Y:S01]  /*0750*/  LEA.HI R12, R12, R9, RZ, 0x2 ;  /* 0x000000090c0c7211 */ /* 0x000fe200078f10ff */
[----:B------:R-:W-:Y:S01]  /*0760*/  NOP ;  /* 0x0000000000007918 */ /* 0x000fe20000000000 */
[----:B------:R-:W5:Y:S01]  /*0770*/  LDC R21, c[0x0][0x148] ;  /* 0x00005200ff157b82 */ /* 0x000f620000000800 */
[----:B------:R-:W-:Y:S01]  /*0780*/  IMAD.IADD R11, R8, 0x1, -R11 ;  /* 0x00000001080b7824 */ /* 0x000fe200078e0a0b */
[----:B------:R-:W-:Y:S01]  /*0790*/  LOP3.LUT R12, R12, 0xfffffffc, RZ, 0xc0, !PT ;  /* 0xfffffffc0c0c7812 */ /* 0x000fe200078ec0ff */
[C---:B------:R-:W-:Y:S01]  /*07a0*/  VIADD R35, R10.reuse, 0xffffffff ;  /* 0xffffffff0a237836 */ /* 0x040fe20000000000 */
[----:B------:R-:W-:Y:S01]  /*07b0*/  ISETP.NE.AND P4, PT, R10, RZ, PT ;  /* 0x000000ff0a00720c */ /* 0x000fe20003f85270 */
[----:B------:R-:W-:Y:S01]  /*07c0*/  IMAD.MOV.U32 R57, RZ, RZ, 0x1 ;  /* 0x00000001ff397424 */ /* 0x000fe200078e00ff */
[----:B0-----:R-:W-:Y:S01]  /*07d0*/  I2FP.F32.U32 R2, UR12 ;  /* 0x0000000c00027c45 */ /* 0x001fe20008201000 */
[----:B------:R-:W-:Y:S01]  /*07e0*/  IMAD.IADD R12, R9, 0x1, -R12 ;  /* 0x00000001090c7824 */ /* 0x000fe200078e0a0c */
[----:B-1----:R-:W-:-:S02]  /*07f0*/  ISETP.NE.OR P0, PT, R15, RZ, !P0 ;  /* 0x000000ff0f00720c */ /* 0x002fc40004705670 */
[----:B--2---:R-:W-:Y:S01]  /*0800*/  ISETP.NE.OR P1, PT, R13, RZ, !P1 ;  /* 0x000000ff0d00720c */ /* 0x004fe20004f25670 */
[----:B------:R-:W-:Y:S01]  /*0810*/  FMUL R8, R2, UR4 ;  /* 0x0000000402087c20 */ /* 0x000fe20008400000 */
[----:B------:R-:W-:Y:S01]  /*0820*/  IMAD R11, R11, 0x4, R12 ;  /* 0x000000040b0b7824 */ /* 0x000fe200078e020c */
[----:B------:R-:W-:Y:S01]  /*0830*/  ULDC UR4, c[0x0][0x154] ;  /* 0x0000550000047ab9 */ /* 0x000fe20000000800 */
[----:B------:R-:W0:Y:S01]  /*0840*/  LDC R12, c[0x0][0x144] ;  /* 0x00005100ff0c7b82 */ /* 0x000e220000000800 */
[----:B------:R-:W-:Y:S01]  /*0850*/  SHF.R.S32.HI R2, RZ, 0x1f, R5 ;  /* 0x0000001fff027819 */ /* 0x000fe20000011405 */
[C---:B------:R-:W-:Y:S01]  /*0860*/  IMAD.SHL.U32 R56, R11.reuse, 0x4, RZ ;  /* 0x000000040b387824 */ /* 0x040fe200078e00ff */
[----:B------:R-:W1:Y:S01]  /*0870*/  F2I.U32.TRUNC.NTZ R8, R8 ;  /* 0x0000000800087305 */ /* 0x000e62000020f000 */
[----:B---3--:R-:W-:Y:S02]  /*0880*/  ISETP.EQ.U32.AND P2, PT, R14, 0x1, PT ;  /* 0x000000010e00780c */ /* 0x008fe40003f42070 */
[----:B------:R-:W-:Y:S01]  /*0890*/  LEA.HI R2, R2, R5, RZ, 0x2 ;  /* 0x0000000502027211 */ /* 0x000fe200078f10ff */
[----:B------:R-:W-:Y:S01]  /*08a0*/  VOTEU.ALL UP0, P0 ;  /* 0x00000000003f7886 */ /* 0x000fe20000000000 */
[----:B------:R-:W-:Y:S01]  /*08b0*/  LOP3.LUT R56, R11, 0xc, R56, 0x78, !PT ;  /* 0x0000000c0b387812 */ /* 0x000fe200078e7838 */
[----:B------:R-:W-:Y:S01]  /*08c0*/  VOTEU.ALL UP1, P1 ;  /* 0x00000000003f7886 */ /* 0x000fe20000820000 */
[----:B------:R-:W-:Y:S01]  /*08d0*/  LOP3.LUT R2, R2, 0xfffffffc, RZ, 0xc0, !PT ;  /* 0xfffffffc02027812 */ /* 0x000fe200078ec0ff */
[----:B------:R-:W-:Y:S01]  /*08e0*/  VOTEU.ALL UP2, P1 ;  /* 0x00000000003f7886 */ /* 0x000fe20000840000 */
[----:B------:R-:W2:Y:S01]  /*08f0*/  @!UP0 S2UR UR7, SR_CgaCtaId ;  /* 0x00000000000789c3 */ /* 0x000ea20000008800 */
[----:B------:R-:W-:Y:S01]  /*0900*/  SHF.R.S32.HI R9, RZ, 0x1f, R56 ;  /* 0x0000001fff097819 */ /* 0x000fe20000011438 */
[----:B------:R-:W-:Y:S01]  /*0910*/  @!UP0 UMOV UR6, 0x400 ;  /* 0x0000040000068882 */ /* 0x000fe20000000000 */
[----:B----4-:R-:W-:Y:S01]  /*0920*/  I2FP.F32.U32 R11, R6 ;  /* 0x00000006000b7245 */ /* 0x010fe20000201000 */
[----:B------:R-:W-:Y:S01]  /*0930*/  IMAD.IADD R5, R5, 0x1, -R2 ;  /* 0x0000000105057824 */ /* 0x000fe200078e0a02 */
[----:B------:R-:W-:Y:S01]  /*0940*/  LEA.HI R9, R9, R56, RZ, 0x3 ;  /* 0x0000003809097211 */ /* 0x000fe200078f18ff */
[----:B-1----:R-:W-:Y:S01]  /*0950*/  IMAD.MOV R13, RZ, RZ, -R8 ;  /* 0x000000ffff0d7224 */ /* 0x002fe200078e0a08 */
[----:B------:R-:W-:Y:S01]  /*0960*/  @!UP1 UMOV UR9, 0x400 ;  /* 0x0000040000099882 */ /* 0x000fe20000000000 */
[----:B------:R-:W1:Y:S01]  /*0970*/  @!UP1 S2UR UR10, SR_CgaCtaId ;  /* 0x00000000000a99c3 */ /* 0x000e620000008800 */
[----:B------:R-:W-:Y:S01]  /*0980*/  FMUL R8, R11, UR4 ;  /* 0x000000040b087c20 */ /* 0x000fe20008400000 */
[----:B------:R-:W-:Y:S01]  /*0990*/  LOP3.LUT R11, R9, 0xfffffff8, RZ, 0xc0, !PT ;  /* 0xfffffff8090b7812 */ /* 0x000fe200078ec0ff */
[----:B------:R-:W-:Y:S01]  /*09a0*/  UMOV UR4, 0x20 ;  /* 0x0000002000047882 */ /* 0x000fe20000000000 */
[----:B0-----:R-:W-:Y:S01]  /*09b0*/  IMAD R20, R12, R13, UR12 ;  /* 0x0000000c0c147e24 */ /* 0x001fe2000f8e020d */
[----:B------:R-:W-:-:S04]  /*09c0*/  @!UP0 UIADD3 UR4, -UR4, 0x100000, URZ ;  /* 0x0010000004048890 */ /* 0x000fc8000fffe13f */
[----:B------:R-:W-:Y:S02]  /*09d0*/  @!UP0 USHF.L.U32 UR5, UR4, 0xb, URZ ;  /* 0x0000000b04058899 */ /* 0x000fe4000800063f */
[----:B------:R-:W-:Y:S01]  /*09e0*/  @!UP0 USHF.L.U32 UR4, UR4, 0x1, URZ ;  /* 0x0000000104048899 */ /* 0x000fe2000800063f */
[----:B------:R-:W-:Y:S01]  /*09f0*/  ISETP.GE.U32.AND P6, PT, R35, 0x2, PT ;  /* 0x000000022300780c */ /* 0x000fe20003fc6070 */
[----:B------:R-:W0:Y:S01]  /*0a00*/  F2I.U32.TRUNC.NTZ R8, R8 ;  /* 0x0000000800087305 */ /* 0x000e22000020f000 */
[----:B------:R-:W-:Y:S01]  /*0a10*/  IMAD.IADD R11, R56, 0x1, -R11 ;  /* 0x00000001380b7824 */ /* 0x000fe200078e0a0b */
[----:B------:R-:W-:Y:S01]  /*0a20*/  VOTEU.ALL UP3, P1 ;  /* 0x00000000003f7886 */ /* 0x000fe20000860000 */
[----:B------:R-:W-:Y:S01]  /*0a30*/  VOTEU.ALL UP4, P1 ;  /* 0x00000000003f7886 */ /* 0x000fe20000880000 */
[----:B------:R-:W-:Y:S01]  /*0a40*/  VOTEU.ALL UP5, P1 ;  /* 0x00000000003f7886 */ /* 0x000fe200008a0000 */
[----:B------:R-:W-:Y:S01]  /*0a50*/  ISETP.NE.AND P1, PT, R5, 0x3, PT ;  /* 0x000000030500780c */ /* 0x000fe20003f25270 */
[----:B------:R3:W4:Y:S01]  /*0a60*/  SHFL.IDX PT, R14, R7, RZ, 0x1f ;  /* 0x00001fff070e7589 */ /* 0x00072200000e0000 */
[----:B------:R-:W-:Y:S01]  /*0a70*/  ISETP.NE.AND P3, PT, R11, R20, PT ;  /* 0x000000140b00720c */ /* 0x000fe20003f65270 */
[----:B--2---:R-:W-:Y:S01]  /*0a80*/  @!UP0 ULEA UR8, UR7, UR6, 0x18 ;  /* 0x0000000607088291 */ /* 0x004fe2000f8ec03f */
[----:B------:R-:W-:Y:S01]  /*0a90*/  ISETP.EQ.OR P1, PT, R5, RZ, !P1 ;  /* 0x000000ff0500720c */ /* 0x000fe20004f22670 */
[----:B------:R-:W-:-:S04]  /*0aa0*/  @!UP1 UIADD3 UR6, -UR11, 0x100000, URZ ;  /* 0x001000000b069890 */ /* 0x000fc8000fffe13f */
[----:B------:R-:W-:Y:S02]  /*0ab0*/  @!UP1 USHF.L.U32 UR7, UR6, 0xb, URZ ;  /* 0x0000000b06079899 */ /* 0x000fe4000800063f */
[----:B------:R-:W-:Y:S01]  /*0ac0*/  @!UP1 USHF.L.U32 UR6, UR6, 0x1, URZ ;  /* 0x0000000106069899 */ /* 0x000fe2000800063f */
[----:B------:R-:W-:Y:S01]  /*0ad0*/  VOTEU.ALL UP0, P0 ;  /* 0x00000000003f7886 */ /* 0x000fe20000000000 */
[----:B------:R-:W-:Y:S01]  /*0ae0*/  ISETP.EQ.AND P1, PT, R10, RZ, P1 ;  /* 0x000000ff0a00720c */ /* 0x000fe20000f22270 */
[----:B0-----:R-:W-:Y:S01]  /*0af0*/  IMAD.MOV R24, RZ, RZ, -R8 ;  /* 0x000000ffff187224 */ /* 0x001fe200078e0a08 */
[----:B-1----:R-:W-:Y:S02]  /*0b00*/  @!UP1 ULEA UR9, UR10, UR9, 0x18 ;  /* 0x000000090a099291 */ /* 0x002fe4000f8ec03f */
[----:B------:R-:W-:Y:S01]  /*0b10*/  SEL R16, RZ, 0x1, !P1 ;  /* 0x00000001ff107807 */ /* 0x000fe20004800000 */
[----:B------:R-:W-:Y:S01]  /*0b20*/  VOTEU.ALL UP1, P0 ;  /* 0x00000000003f7886 */ /* 0x000fe20000020000 */
[----:B-----5:R-:W-:Y:S01]  /*0b30*/  IMAD R2, R21, R24, R6 ;  /* 0x0000001815027224 */ /* 0x020fe200078e0206 */
[----:B------:R-:W-:Y:S01]  /*0b40*/  @P3 SHF.R.S32.HI R9, RZ, 0x3, R9 ;  /* 0x00000003ff093819 */ /* 0x000fe20000011409 */
[----:B------:R-:W0:Y:S02]  /*0b50*/  FENCE.VIEW.ASYNC.S ;  /* 0x00000000000073c6 */ /* 0x000e240000000000 */
[----:B0-----:R3:W0:Y:S01]  /*0b60*/  @!UP0 SYNCS.EXCH.64 URZ, [UR8+0x1f0], UR4 ;  /* 0x0001f004083f85b2 */ /* 0x0016220008000100 */
[----:B------:R-:W-:-:S02]  /*0b70*/  LOP3.LUT P0, RZ, R3, 0x7, RZ, 0xc0, !PT ;  /* 0x0000000703ff7812 */ /* 0x000fc4000780c0ff */
[----:B------:R-:W-:Y:S02]  /*0b80*/  @P3 ISETP.NE.AND P5, PT, R9, R2, PT ;  /* 0x000000020900320c */ /* 0x000fe40003fa5270 */
[----:B------:R-:W-:Y:S02]  /*0b90*/  ISETP.LT.U32.AND P0, PT, R56, 0x8, !P0 ;  /* 0x000000083800780c */ /* 0x000fe40004701070 */
[----:B------:R-:W-:Y:S02]  /*0ba0*/  @P3 SEL R57, RZ, 0x1, P5 ;  /* 0x00000001ff393807 */ /* 0x000fe40002800000 */
[----:B------:R-:W-:Y:S02]  /*0bb0*/  SEL R2, RZ, 0x1, !P0 ;  /* 0x00000001ff027807 */ /* 0x000fe40004000000 */
[----:B------:R-:W-:Y:S02]  /*0bc0*/  SEL R16, R16, 0x2, P6 ;  /* 0x0000000210107807 */ /* 0x000fe40003000000 */
[----:B------:R-:W-:Y:S01]  /*0bd0*/  LOP3.LUT R57, R57, R2, RZ, 0xc0, !PT ;  /* 0x0000000239397212 */ /* 0x000fe200078ec0ff */
[----:B------:R3:W1:Y:S01]  /*0be0*/  @!UP1 SYNCS.EXCH.64 URZ, [UR8+0x1f8], UR4 ;  /* 0x0001f804083f95b2 */ /* 0x0006620008000100 */
[----:B------:R-:W-:Y:S01]  /*0bf0*/  NOP ;  /* 0x0000000000007918 */ /* 0x000fe20000000000 */
[----:B------:R3:W2:Y:S01]  /*0c00*/  @!UP2 SYNCS.EXCH.64 URZ, [UR9+0x1d0], UR6 ;  /* 0x0001d006093fa5b2 */ /* 0x0006a20008000100 */
[----:B------:R3:W0:Y:S01]  /*0c10*/  @!UP3 SYNCS.EXCH.64 URZ, [UR9+0x1d8], UR6 ;  /* 0x0001d806093fb5b2 */ /* 0x0006220008000100 */
[----:B------:R3:W0:Y:S01]  /*0c20*/  @!UP4 SYNCS.EXCH.64 URZ, [UR9+0x1e0], UR6 ;  /* 0x0001e006093fc5b2 */ /* 0x0006220008000100 */
[----:B------:R3:W0:Y:S01]  /*0c30*/  @!UP5 SYNCS.EXCH.64 URZ, [UR9+0x1e8], UR6 ;  /* 0x0001e806093fd5b2 */ /* 0x0006220008000100 */
[----:B------:R-:W-:Y:S01]  /*0c40*/  NOP ;  /* 0x0000000000007918 */ /* 0x000fe20000000000 */
[----:B---34-:R-:W-:Y:S05]  /*0c50*/  @!P2 BRA `(.L_x_4) ;  /* 0x000000000008a947 */ /* 0x018fea0003800000 */
[----:B012---:R-:W-:Y:S01]  /*0c60*/  UCGABAR_ARV ;  /* 0x00000000000079c7 */ /* 0x007fe20008000000 */
[----:B------:R-:W-:Y:S05]  /*0c70*/  BRA `(.L_x_5) ;  /* 0x0000000000047947 */ /* 0x000fea0003800000 */
.L_x_4:
[----:B012---:R-:W-:Y:S01]  /*0c80*/  NOP ;  /* 0x0000000000007918 */ /* 0x007fe20000000000 */
.L_x_5:
[----:B------:R-:W-:Y:S01]  /*0c90*/  ULDC.64 UR4, c[0x0][0x598] ;  /* 0x0001660000047ab9 */ /* 0x000fe20000000a00 */
[----:B------:R-:W-:Y:S01]  /*0ca0*/  ULDC.64 UR36, c[0x0][0x208] ;  /* 0x0000820000247ab9 */ /* 0x000fe20000000a00 */
[----:B------:R-:W-:-:S04]  /*0cb0*/  ISETP.NE.U32.AND P0, PT, RZ, UR4, PT ;  /* 0x00000004ff007c0c */ /* 0x000fc8000bf05070 */
[----:B------:R-:W-:-:S13]  /*0cc0*/  ISETP.NE.AND.EX P0, PT, RZ, UR5, PT, P0 ;  /* 0x00000005ff007c0c */ /* 0x000fda000bf05300 */
[----:B------:R-:W-:Y:S05]  /*0cd0*/  @!P0 BRA `(.L_x_6) ;  /* 0x00000000001c8947 */ /* 0x000fea0003800000 */
[----:B------:R-:W0:Y:S02]  /*0ce0*/  LDC.64 R8, c[0x0][0x598] ;  /* 0x00016600ff087b82 */ /* 0x000e240000000a00 */
[----:B0-----:R-:W2:Y:S02]  /*0cf0*/  LDG.E.64 R8, desc[UR36][R8.64] ;  /* 0x0000002408087981 */ /* 0x001ea4000c1e1b00 */
[----:B--2---:R-:W-:-:S04]  /*0d00*/  ISETP.NE.U32.AND P0, PT, R8, RZ, PT ;  /* 0x000000ff0800720c */ /* 0x004fc80003f05070 */
[----:B------:R-:W-:-:S13]  /*0d10*/  ISETP.NE.AND.EX P0, PT, R9, RZ, PT, P0 ;  /* 0x000000ff0900720c */ /* 0x000fda0003f05300 */
[----:B------:R-:W-:Y:S05]  /*0d20*/  @!P0 BRA `(.L_x_6) ;  /* 0x0000000000088947 */ /* 0x000fea0003800000 */
[----:B------:R0:W5:Y:S01]  /*0d30*/  LD.E R58, desc[UR36][R8.64] ;  /* 0x00000024083a7980 */ /* 0x000162000c101900 */
[----:B------:R-:W-:Y:S05]  /*0d40*/  BRA `(.L_x_7) ;  /* 0x0000000000247947 */ /* 0x000fea0003800000 */
.L_x_6:
[----:B------:R-:W-:Y:S02]  /*0d50*/  ULDC.64 UR4, c[0x0][0x588] ;  /* 0x0001620000047ab9 */ /* 0x000fe40000000a00 */
[----:B------:R-:W-:-:S04]  /*0d60*/  ISETP.NE.U32.AND P0, PT, RZ, UR4, PT ;  /* 0x00000004ff007c0c */ /* 0x000fc8000bf05070 */
[----:B------:R-:W-:-:S13]  /*0d70*/  ISETP.NE.AND.EX P0, PT, RZ, UR5, PT, P0 ;  /* 0x00000005ff007c0c */ /* 0x000fda000bf05300 */
[----:B------:R-:W-:Y:S05]  /*0d80*/  @!P0 BRA `(.L_x_8) ;  /* 0x00000000000c8947 */ /* 0x000fea0003800000 */
[----:B------:R-:W0:Y:S02]  /*0d90*/  LDC.64 R58, c[0x0][0x588] ;  /* 0x00016200ff3a7b82 */ /* 0x000e240000000a00 */
[----:B0-----:R1:W5:Y:S01]  /*0da0*/  LDG.E R58, desc[UR36][R58.64] ;  /* 0x000000243a3a7981 */ /* 0x001362000c1e1900 */
[----:B------:R-:W-:Y:S05]  /*0db0*/  BRA `(.L_x_7) ;  /* 0x0000000000087947 */ /* 0x000fea0003800000 */
.L_x_8:
[----:B------:R-:W-:Y:S02]  /*0dc0*/  ULDC UR4, c[0x0][0x580] ;  /* 0x0001600000047ab9 */ /* 0x000fe40000000800 */
[----:B------:R-:W-:-:S07]  /*0dd0*/  IMAD.U32 R58, RZ, RZ, UR4 ;  /* 0x00000004ff3a7e24 */ /* 0x000fce000f8e00ff */
.L_x_7:
[----:B------:R-:W-:Y:S02]  /*0de0*/  ULDC.64 UR4, c[0x0][0x5a0] ;  /* 0x0001680000047ab9 */ /* 0x000fe40000000a00 */
[----:B------:R-:W-:-:S04]  /*0df0*/  ISETP.NE.U32.AND P0, PT, RZ, UR4, PT ;  /* 0x00000004ff007c0c */ /* 0x000fc8000bf05070 */
[----:B------:R-:W-:-:S13]  /*0e00*/  ISETP.NE.AND.EX P0, PT, RZ, UR5, PT, P0 ;  /* 0x00000005ff007c0c */ /* 0x000fda000bf05300 */
[----:B------:R-:W-:Y:S05]  /*0e10*/  @!P0 BRA `(.L_x_9) ;  /* 0x00000000001c8947 */ /* 0x000fea0003800000 */
[----:B0-----:R-:W0:Y:S02]  /*0e20*/  LDC.64 R8, c[0x0][0x5a0] ;  /* 0x00016800ff087b82 */ /* 0x001e240000000a00 */
[----:B0-----:R-:W2:Y:S02]  /*0e30*/  LDG.E.64 R8, desc[UR36][R8.64] ;  /* 0x0000002408087981 */ /* 0x001ea4000c1e1b00 */
[----:B--2---:R-:W-:-:S04]  /*0e40*/  ISETP.NE.U32.AND P0, PT, R8, RZ, PT ;  /* 0x000000ff0800720c */ /* 0x004fc80003f05070 */
[----:B------:R-:W-:-:S13]  /*0e50*/  ISETP.NE.AND.EX P0, PT, R9, RZ, PT, P0 ;  /* 0x000000ff0900720c */ /* 0x000fda0003f05300 */
[----:B------:R-:W-:Y:S05]  /*0e60*/  @!P0 BRA `(.L_x_9) ;  /* 0x0000000000088947 */ /* 0x000fea0003800000 */
[----:B-1----:R0:W5:Y:S01]  /*0e70*/  LD.E R59, desc[UR36][R8.64] ;  /* 0x00000024083b7980 */ /* 0x002162000c101900 */
[----:B------:R-:W-:Y:S05]  /*0e80*/  BRA `(.L_x_10) ;  /* 0x0000000000247947 */ /* 0x000fea0003800000 */
.L_x_9:
[----:B------:R-:W-:Y:S02]  /*0e90*/  ULDC.64 UR4, c[0x0][0x590] ;  /* 0x0001640000047ab9 */ /* 0x000fe40000000a00 */
[----:B------:R-:W-:-:S04]  /*0ea0*/  ISETP.NE.U32.AND P0, PT, RZ, UR4, PT ;  /* 0x00000004ff007c0c */ /* 0x000fc8000bf05070 */
[----:B------:R-:W-:-:S13]  /*0eb0*/  ISETP.NE.AND.EX P0, PT, RZ, UR5, PT, P0 ;  /* 0x00000005ff007c0c */ /* 0x000fda000bf05300 */
[----:B------:R-:W-:Y:S05]  /*0ec0*/  @!P0 BRA `(.L_x_11) ;  /* 0x00000000000c8947 */ /* 0x000fea0003800000 */
[----:B0-----:R-:W1:Y:S02]  /*0ed0*/  LDC.64 R8, c[0x0][0x590] ;  /* 0x00016400ff087b82 */ /* 0x001e640000000a00 */
[----:B-1----:R1:W5:Y:S01]  /*0ee0*/  LDG.E R59, desc[UR36][R8.64] ;  /* 0x00000024083b7981 */ /* 0x002362000c1e1900 */
[----:B------:R-:W-:Y:S05]  /*0ef0*/  BRA `(.L_x_10) ;  /* 0x0000000000087947 */ /* 0x000fea0003800000 */
.L_x_11:
[----:B------:R-:W-:Y:S02]  /*0f00*/  ULDC UR4, c[0x0][0x584] ;  /* 0x0001610000047ab9 */ /* 0x000fe40000000800 */
[----:B-1----:R-:W-:-:S07]  /*0f10*/  IMAD.U32 R59, RZ, RZ, UR4 ;  /* 0x00000004ff3b7e24 */ /* 0x002fce000f8e00ff */
.L_x_10:
[----:B------:R-:W2:Y:S01]  /*0f20*/  LDC R2, c[0x0][0x65c] ;  /* 0x00019700ff027b82 */ /* 0x000ea20000000800 */
[----:B------:R-:W-:Y:S01]  /*0f30*/  ULDC UR6, c[0x0][0x28c] ;  /* 0x0000a30000067ab9 */ /* 0x000fe20000000800 */
[----:B------:R-:W-:Y:S01]  /*0f40*/  ISETP.NE.AND P0, PT, R10, 0x2, PT ;  /* 0x000000020a00780c */ /* 0x000fe20003f05270 */
[----:B------:R-:W-:Y:S01]  /*0f50*/  UIADD3 UR6, UR6, 0x1f, URZ ;  /* 0x0000001f06067890 */ /* 0x000fe2000fffe03f */
[----:B01----:R-:W-:Y:S01]  /*0f60*/  IMAD.U32 R8, RZ, RZ, UR12 ;  /* 0x0000000cff087e24 */ /* 0x003fe2000f8e00ff */
[----:B------:R-:W-:Y:S01]  /*0f70*/  UMOV UR39, URZ ;  /* 0x0000003f00277c82 */ /* 0x000fe20008000000 */
[----:B------:R-:W-:Y:S01]  /*0f80*/  IMAD.MOV.U32 R9, RZ, RZ, RZ ;  /* 0x000000ffff097224 */ /* 0x000fe200078e00ff */
[----:B------:R-:W-:Y:S01]  /*0f90*/  USHF.R.S32.HI UR7, URZ, 0x1f, UR6 ;  /* 0x0000001f3f077899 */ /* 0x000fe20008011406 */
[----:B------:R-:W-:Y:S01]  /*0fa0*/  UMOV UR38, URZ ;  /* 0x0000003f00267c82 */ /* 0x000fe20008000000 */
[----:B------:R-:W-:Y:S02]  /*0fb0*/  ULDC.64 UR8, c[0x0][0x650] ;  /* 0x0001940000087ab9 */ /* 0x000fe40000000a00 */
[----:B------:R-:W-:-:S04]  /*0fc0*/  ULEA.HI UR7, UR7, UR6, URZ, 0x5 ;  /* 0x0000000607077291 */ /* 0x000fc8000f8f283f */
[----:B------:R-:W-:Y:S01]  /*0fd0*/  USHF.R.S32.HI UR40, URZ, 0x5, UR7 ;  /* 0x000000053f287899 */ /* 0x000fe20008011407 */
[----:B--2---:R-:W-:-:S13]  /*0fe0*/  ISETP.NE.AND P1, PT, R2, 0x1, PT ;  /* 0x000000010200780c */ /* 0x004fda0003f25270 */
[----:B------:R-:W0:Y:S01]  /*0ff0*/  @P1 LDC R19, c[0x0][0x10] ;  /* 0x00000400ff131b82 */ /* 0x000e220000000800 */
[----:B------:R-:W-:Y:S02]  /*1000*/  @P1 IMAD.MOV.U32 R7, RZ, RZ, RZ ;  /* 0x000000ffff071224 */ /* 0x000fe400078e00ff */
[----:B------:R-:W-:-:S05]  /*1010*/  @P1 IMAD.MOV.U32 R17, RZ, RZ, RZ ;  /* 0x000000ffff111224 */ /* 0x000fca00078e00ff */
[----:B------:R-:W1:Y:S01]  /*1020*/  @!P1 LDC R11, c[0x0][0xc] ;  /* 0x00000300ff0b9b82 */ /* 0x000e620000000800 */
[----:B------:R-:W-:Y:S01]  /*1030*/  ULDC UR4, c[0x0][0xc] ;  /* 0x0000030000047ab9 */ /* 0x000fe20000000800 */
[----:B------:R-:W-:Y:S02]  /*1040*/  ULDC UR5, c[0x0][0x10] ;  /* 0x0000040000057ab9 */ /* 0x000fe40000000800 */
[----:B------:R-:W-:-:S04]  /*1050*/  UIMAD.WIDE.U32 UR4, UR4, UR5, URZ ;  /* 0x00000005040472a5 */ /* 0x000fc8000f8e003f */
[----:B------:R-:W2:Y:S01]  /*1060*/  LDC R2, c[0x0][0x14] ;  /* 0x00000500ff027b82 */ /* 0x000ea20000000800 */
[----:B0-----:R-:W-:-:S04]  /*1070*/  @P1 IMAD.WIDE.U32 R18, R19, UR12, R6 ;  /* 0x0000000c13121c25 */ /* 0x001fc8000f8e0006 */
[----:B------:R-:W-:Y:S02]  /*1080*/  @P1 IMAD.IADD R17, R19, 0x1, R17 ;  /* 0x0000000113111824 */ /* 0x000fe400078e0211 */
[----:B-1----:R-:W-:-:S04]  /*1090*/  @!P1 IMAD.WIDE.U32 R8, R6, R11, R8 ;  /* 0x0000000b06089225 */ /* 0x002fc800078e0008 */
[----:B------:R-:W-:Y:S02]  /*10a0*/  @!P1 IMAD.MOV.U32 R18, RZ, RZ, R8 ;  /* 0x000000ffff129224 */ /* 0x000fe400078e0008 */
[----:B------:R-:W-:Y:S02]  /*10b0*/  @!P1 IMAD.MOV.U32 R17, RZ, RZ, R9 ;  /* 0x000000ffff119224 */ /* 0x000fe400078e0009 */
[----:B--2---:R-:W-:-:S04]  /*10c0*/  IMAD.WIDE.U32 R12, R2, UR4, RZ ;  /* 0x00000004020c7c25 */ /* 0x004fc8000f8e00ff */
[----:B------:R-:W-:Y:S01]  /*10d0*/  IMAD R23, R2, UR5, RZ ;  /* 0x0000000502177c24 */ /* 0x000fe2000f8e02ff */
[----:B------:R0:W-:Y:S03]  /*10e0*/  STL.64 [R1], R12 ;  /* 0x0000000c01007387 */ /* 0x0001e60000100a00 */
[----:B------:R-:W-:Y:S01]  /*10f0*/  IMAD.IADD R23, R13, 0x1, R23 ;  /* 0x000000010d177824 */ /* 0x000fe200078e0217 */
[----:B------:R-:W-:Y:S06]  /*1100*/  @P0 BRA `(.L_x_12) ;  /* 0x0000000000200947 */ /* 0x000fec0003800000 */
[----:B------:R-:W-:Y:S01]  /*1110*/  UISETP.GE.U32.AND UP0, UPT, UR40, 0x1c, UPT ;  /* 0x0000001c2800788c */ /* 0x000fe2000bf06070 */
[----:B------:R-:W-:Y:S01]  /*1120*/  IADD3 R18, P0, R18, R12, RZ ;  /* 0x0000000c12127210 */ /* 0x000fe20007f1e0ff */
[----:B------:R-:W-:Y:S01]  /*1130*/  USHF.R.U32.HI UR4, URZ, 0x2, UR40 ;  /* 0x000000023f047899 */ /* 0x000fe20008011628 */
[----:B------:R-:W-:-:S03]  /*1140*/  UMOV UR38, URZ ;  /* 0x0000003f00267c82 */ /* 0x000fc60008000000 */
[----:B------:R-:W-:Y:S01]  /*1150*/  UIMAD.WIDE.U32 UR4, UR4, 0x24924925, URZ ;  /* 0x24924925040478a5 */ /* 0x000fe2000f8e003f */
[----:B------:R-:W-:-:S03]  /*1160*/  IMAD.X R17, R23, 0x1, R17, P0 ;  /* 0x0000000117117824 */ /* 0x000fc600000e0611 */
[----:B------:R-:W-:Y:S02]  /*1170*/  UIMAD UR39, UR5, -0x1c, UR40 ;  /* 0xffffffe4052778a4 */ /* 0x000fe4000f8e0228 */
[----:B------:R-:W-:-:S12]  /*1180*/  @UP0 ULOP3.LUT UR38, UR5, 0x1, URZ, 0xc0, !UPT ;  /* 0x0000000105260892 */ /* 0x000fd8000f8ec03f */
.L_x_12:
[----:B------:R-:W-:Y:S01]  /*1190*/  ISETP.GE.U32.AND P0, PT, R18, UR8, PT ;  /* 0x0000000812007c0c */ /* 0x000fe2000bf06070 */
[----:B------:R-:W-:Y:S01]  /*11a0*/  IMAD.MOV.U32 R19, RZ, RZ, -0x1 ;  /* 0xffffffffff137424 */ /* 0x000fe200078e00ff */
[----:B------:R-:W-:Y:S01]  /*11b0*/  PRMT R8, RZ, 0x7610, R8 ;  /* 0x00007610ff087816 */ /* 0x000fe20000000008 */
[----:B------:R-:W-:Y:S01]  /*11c0*/  IMAD.MOV.U32 R22, RZ, RZ, -0x1 ;  /* 0xffffffffff167424 */ /* 0x000fe200078e00ff */
[----:B------:R-:W-:Y:S01]  /*11d0*/  ISETP.GE.U32.AND.EX P0, PT, R17, UR9, PT, P0 ;  /* 0x0000000911007c0c */ /* 0x000fe2000bf06100 */
[----:B------:R-:W-:-:S12]  /*11e0*/  IMAD.MOV.U32 R2, RZ, RZ, -0x1 ;  /* 0xffffffffff027424 */ /* 0x000fd800078e00ff */
[----:B------:R-:W-:Y:S05]  /*11f0*/  @P0 BRA `(.L_x_13) ;  /* 0x00000004002c0947 */ /* 0x000fea0003800000 */
[----:B------:R-:W1:Y:S01]  /*1200*/  LDC.64 R26, c[0x0][0x628] ;  /* 0x00018a00ff1a7b82 */ /* 0x000e620000000a00 */
[----:B------:R-:W-:Y:S02]  /*1210*/  IMAD.MOV.U32 R8, RZ, RZ, R18 ;  /* 0x000000ffff087224 */ /* 0x000fe400078e0012 */
[----:B------:R-:W-:-:S05]  /*1220*/  IMAD.MOV.U32 R9, RZ, RZ, R17 ;  /* 0x000000ffff097224 */ /* 0x000fca00078e0011 */
[----:B------:R-:W2:Y:S08]  /*1230*/  LDC R2, c[0x0][0x630] ;  /* 0x00018c00ff027b82 */ /* 0x000eb00000000800 */
[----:B------:R-:W3:Y:S01]  /*1240*/  LDC.64 R28, c[0x0][0x620] ;  /* 0x00018800ff1c7b82 */ /* 0x000ee20000000a00 */
[----:B-1----:R-:W-:-:S04]  /*1250*/  ISETP.NE.U32.AND P0, PT, R26, RZ, PT ;  /* 0x000000ff1a00720c */ /* 0x002fc80003f05070 */
[----:B------:R-:W-:-:S13]  /*1260*/  ISETP.NE.AND.EX P0, PT, R27, RZ, PT, P0 ;  /* 0x000000ff1b00720c */ /* 0x000fda0003f05300 */
[----:B--23--:R-:W-:Y:S05]  /*1270*/  @!P0 BRA `(.L_x_14) ;  /* 0x0000000000288947 */ /* 0x00cfea0003800000 */
[----:B0-----:R-:W0:Y:S02]  /*1280*/  LDC R13, c[0x0][0x634] ;  /* 0x00018d00ff0d7b82 */ /* 0x001e240000000800 */
[----:B0-----:R-:W-:-:S05]  /*1290*/  IADD3 R13, P0, R18, R13, RZ ;  /* 0x0000000d120d7210 */ /* 0x001fca0007f1e0ff */
[----:B------:R-:W-:-:S04]  /*12a0*/  IMAD.X R15, RZ, RZ, R17, P0 ;  /* 0x000000ffff0f7224 */ /* 0x000fc800000e0611 */
[----:B------:R-:W-:-:S04]  /*12b0*/  IMAD.WIDE.U32 R8, R15, R26, RZ ;  /* 0x0000001a0f087225 */ /* 0x000fc800078e00ff */
[----:B------:R-:W-:-:S04]  /*12c0*/  IMAD.WIDE.U32 R10, P0, R13, R27, R8 ;  /* 0x0000001b0d0a7225 */ /* 0x000fc80007800008 */
[----:B------:R-:W-:-:S04]  /*12d0*/  IMAD.WIDE.U32 R8, R13, R26, RZ ;  /* 0x0000001a0d087225 */ /* 0x000fc800078e00ff */
[----:B------:R-:W-:Y:S01]  /*12e0*/  IMAD.X R13, RZ, RZ, RZ, P0 ;  /* 0x000000ffff0d7224 */ /* 0x000fe200000e06ff */
[----:B------:R-:W-:Y:S01]  /*12f0*/  IADD3 RZ, P0, R9, R10, RZ ;  /* 0x0000000a09ff7210 */ /* 0x000fe20007f1e0ff */
[----:B------:R-:W-:-:S04]  /*1300*/  IMAD.MOV.U32 R12, RZ, RZ, R11 ;  /* 0x000000ffff0c7224 */ /* 0x000fc800078e000b */
[----:B------:R-:W-:-:S08]  /*1310*/  IMAD.WIDE.U32.X R8, R15, R27, R12, P0 ;  /* 0x0000001b0f087225 */ /* 0x000fd000000e040c */
.L_x_14:
[----:B------:R-:W1:Y:S01]  /*1320*/  LDC.64 R32, c[0x0][0x640] ;  /* 0x00019000ff207b82 */ /* 0x000e620000000a00 */
[-C--:B------:R-:W-:Y:S01]  /*1330*/  SHF.R.U64 R30, R8, R2.reuse, R9 ;  /* 0x00000002081e7219 */ /* 0x080fe20000001209 */
[----:B------:R-:W-:Y:S01]  /*1340*/  IMAD.MOV.U32 R19, RZ, RZ, R17 ;  /* 0x000000ffff137224 */ /* 0x000fe200078e0011 */
[----:B------:R-:W-:Y:S02]  /*1350*/  SHF.R.U32.HI R2, RZ, R2, R9 ;  /* 0x00000002ff027219 */ /* 0x000fe40000011609 */
[----:B------:R-:W-:-:S03]  /*1360*/  IADD3 R11, P0, RZ, -R30, RZ ;  /* 0x8000001eff0b7210 */ /* 0x000fc60007f1e0ff */
[----:B------:R-:W2:Y:S02]  /*1370*/  LDC R10, c[0x0][0x618] ;  /* 0x00018600ff0a7b82 */ /* 0x000ea40000000800 */
[----:B------:R-:W-:-:S04]  /*1380*/  IMAD.X R9, RZ, RZ, ~R2, P0 ;  /* 0x000000ffff097224 */ /* 0x000fc800000e0e02 */
[-C--:B------:R-:W-:Y:S02]  /*1390*/  IMAD R2, R9, R28.reuse, RZ ;  /* 0x0000001c09027224 */ /* 0x080fe400078e02ff */
[----:B0-----:R-:W0:Y:S01]  /*13a0*/  LDC R13, c[0x0][0x608] ;  /* 0x00018200ff0d7b82 */ /* 0x001e220000000800 */
[----:B------:R-:W-:-:S04]  /*13b0*/  IMAD.WIDE.U32 R8, R11, R28, R18 ;  /* 0x0000001c0b087225 */ /* 0x000fc800078e0012 */
[----:B------:R-:W-:Y:S02]  /*13c0*/  IMAD R11, R11, R29, R2 ;  /* 0x0000001d0b0b7224 */ /* 0x000fe400078e0202 */
[----:B------:R-:W-:Y:S01]  /*13d0*/  IMAD.MOV.U32 R2, RZ, RZ, -0x1 ;  /* 0xffffffffff027424 */ /* 0x000fe200078e00ff */
[----:B------:R-:W3:Y:S01]  /*13e0*/  LDC R31, c[0x0][0x658] ;  /* 0x00019600ff1f7b82 */ /* 0x000ee20000000800 */
[----:B------:R-:W-:Y:S01]  /*13f0*/  IMAD.IADD R9, R9, 0x1, R11 ;  /* 0x0000000109097824 */ /* 0x000fe200078e020b */
[----:B-1----:R-:W-:Y:S01]  /*1400*/  ISETP.NE.U32.AND P0, PT, R32, RZ, PT ;  /* 0x000000ff2000720c */ /* 0x002fe20003f05070 */
[----:B------:R-:W-:-:S03]  /*1410*/  IMAD.MOV.U32 R28, RZ, RZ, 0x1 ;  /* 0x00000001ff1c7424 */ /* 0x000fc600078e00ff */
[----:B------:R-:W-:Y:S02]  /*1420*/  ISETP.NE.AND.EX P0, PT, R33, RZ, PT, P0 ;  /* 0x000000ff2100720c */ /* 0x000fe40003f05300 */
[----:B------:R-:W1:Y:S01]  /*1430*/  LDC R27, c[0x0][0x600] ;  /* 0x00018000ff1b7b82 */ /* 0x000e620000000800 */
[-CC-:B--2---:R-:W-:Y:S02]  /*1440*/  SHF.R.U64 R25, R8, R10.reuse, R9.reuse ;  /* 0x0000000a08197219 */ /* 0x184fe40000001209 */
[----:B------:R-:W-:-:S05]  /*1450*/  SHF.R.U32.HI R8, RZ, R10, R9 ;  /* 0x0000000aff087219 */ /* 0x000fca0000011609 */
[----:B------:R-:W2:Y:S01]  /*1460*/  LDC R22, c[0x0][0x648] ;  /* 0x00019200ff167b82 */ /* 0x000ea20000000800 */
[-CC-:B0-----:R-:W-:Y:S02]  /*1470*/  SHF.R.U64 R34, R25, R13.reuse, R8.reuse ;  /* 0x0000000d19227219 */ /* 0x181fe40000001208 */
[----:B------:R-:W-:-:S05]  /*1480*/  SHF.R.U32.HI R8, RZ, R13, R8 ;  /* 0x0000000dff087219 */ /* 0x000fca0000011608 */
[----:B------:R-:W0:Y:S01]  /*1490*/  LDC R26, c[0x0][0x638] ;  /* 0x00018e00ff1a7b82 */ /* 0x000e220000000800 */
[-CC-:B---3--:R-:W-:Y:S02]  /*14a0*/  SHF.R.U64 R36, R34, R31.reuse, R8.reuse ;  /* 0x0000001f22247219 */ /* 0x188fe40000001208 */
[-C--:B------:R-:W-:Y:S02]  /*14b0*/  SHF.L.U32 R2, R2, R31.reuse, RZ ;  /* 0x0000001f02027219 */ /* 0x080fe400000006ff */
[----:B------:R-:W-:Y:S01]  /*14c0*/  SHF.R.U32.HI R9, RZ, R31, R8 ;  /* 0x0000001fff097219 */ /* 0x000fe20000011608 */
[----:B------:R-:W-:Y:S01]  /*14d0*/  IMAD.MOV.U32 R8, RZ, RZ, R36 ;  /* 0x000000ffff087224 */ /* 0x000fe200078e0024 */
[----:B------:R-:W-:Y:S01]  /*14e0*/  LOP3.LUT R15, RZ, R2, RZ, 0x33, !PT ;  /* 0x00000002ff0f7212 */ /* 0x000fe200078e33ff */
[----:B------:R-:W3:Y:S01]  /*14f0*/  LDC R29, c[0x0][0x610] ;  /* 0x00018400ff1d7b82 */ /* 0x000ee20000000800 */
[----:B------:R-:W-:Y:S05]  /*1500*/  @!P0 BRA `(.L_x_15) ;  /* 0x0000000000288947 */ /* 0x000fea0003800000 */
[----:B------:R-:W4:Y:S02]  /*1510*/  LDC R13, c[0x0][0x64c] ;  /* 0x00019300ff0d7b82 */ /* 0x000f240000000800 */
[----:B----4-:R-:W-:-:S05]  /*1520*/  IADD3 R13, P0, R36, R13, RZ ;  /* 0x0000000d240d7210 */ /* 0x010fca0007f1e0ff */
        /* <DEDUP_REMOVED lines=8> */
.L_x_15:
[----:B--2---:R-:W-:Y:S01]  /*15b0*/  SHF.R.U64 R7, R8, R22, R9 ;  /* 0x0000001608077219 */ /* 0x004fe20000001209 */
[----:B-1----:R-:W-:Y:S01]  /*15c0*/  VIADD R8, R27, 0xffffffff ;  /* 0xffffffff1b087836 */ /* 0x002fe20000000000 */
[----:B------:R-:W-:Y:S01]  /*15d0*/  SHF.L.U32 R2, R28, R31, RZ ;  /* 0x0000001f1c027219 */ /* 0x000fe200000006ff */
[----:B------:R-:W-:Y:S01]  /*15e0*/  @P1 IMAD R20, R21, R24, R6 ;  /* 0x0000001815141224 */ /* 0x000fe200078e0206 */
[----:B------:R-:W-:Y:S01]  /*15f0*/  LOP3.LUT R15, R34, R15, RZ, 0xc0, !PT ;  /* 0x0000000f220f7212 */ /* 0x000fe200078ec0ff */
[----:B------:R-:W-:Y:S01]  /*1600*/  IMAD.MOV R9, RZ, RZ, -R7 ;  /* 0x000000ffff097224 */ /* 0x000fe200078e0a07 */
[----:B------:R-:W-:Y:S01]  /*1610*/  LOP3.LUT R8, R25, R8, RZ, 0xc0, !PT ;  /* 0x0000000819087212 */ /* 0x000fe200078ec0ff */
[----:B------:R-:W-:Y:S02]  /*1620*/  IMAD.MOV.U32 R6, RZ, RZ, 0x1 ;  /* 0x00000001ff067424 */ /* 0x000fe400078e00ff */
[----:B------:R-:W-:Y:S02]  /*1630*/  IMAD R15, R2, R7, R15 ;  /* 0x00000007020f7224 */ /* 0x000fe400078e020f */
[----:B0-----:R-:W-:-:S02]  /*1640*/  IMAD R2, R9, R26, R36 ;  /* 0x0000001a09027224 */ /* 0x001fc400078e0224 */
[----:B---3--:R-:W-:Y:S02]  /*1650*/  IMAD R19, R15, R29, R20 ;  /* 0x0000001d0f137224 */ /* 0x008fe400078e0214 */
[--C-:B------:R-:W-:Y:S01]  /*1660*/  IMAD R2, R2, R27, R8.reuse ;  /* 0x0000001b02027224 */ /* 0x100fe200078e0208 */
[----:B------:R-:W-:-:S04]  /*1670*/  PRMT R8, R6, 0x7610, R8 ;  /* 0x0000761006087816 */ /* 0x000fc80000000008 */
[----:B------:R-:W-:Y:S02]  /*1680*/  SEL R22, R2, R19, !P1 ;  /* 0x0000001302167207 */ /* 0x000fe40004800000 */
[----:B------:R-:W-:Y:S01]  /*1690*/  SEL R19, R19, R2, !P1 ;  /* 0x0000000213137207 */ /* 0x000fe20004800000 */
[----:B------:R-:W-:-:S07]  /*16a0*/  IMAD.MOV.U32 R2, RZ, RZ, R30 ;  /* 0x000000ffff027224 */ /* 0x000fce00078e001e */
.L_x_13:
[----:B------:R-:W-:Y:S05]  /*16b0*/  @!P2 BRA `(.L_x_16) ;  /* 0x00000000000ca947 */ /* 0x000fea0003800000 */
[----:B------:R-:W-:Y:S01]  /*16c0*/  UCGABAR_WAIT ;  /* 0x0000000000007dc7 */ /* 0x000fe20008000000 */
[----:B------:R-:W-:Y:S01]  /*16d0*/  CCTL.IVALL ;  /* 0x00000000ff00798f */ /* 0x000fe20002000000 */
[----:B------:R-:W-:Y:S05]  /*16e0*/  BRA `(.L_x_17) ;  /* 0x0000000000047947 */ /* 0x000fea0003800000 */
.L_x_16:
[----:B------:R-:W-:Y:S06]  /*16f0*/  BAR.SYNC.DEFER_BLOCKING 0x0 ;  /* 0x0000000000007b1d */ /* 0x000fec0000010000 */
.L_x_17:
[----:B------:R-:W-:Y:S05]  /*1700*/  @!P4 BRA `(.L_x_18) ;  /* 0x0000003400a0c947 */ /* 0x000fea0003800000 */
[----:B------:R-:W-:-:S13]  /*1710*/  ISETP.GT.U32.AND P0, PT, R35, 0x1, PT ;  /* 0x000000012300780c */ /* 0x000fda0003f04070 */
[----:B------:R-:W-:Y:S05]  /*1720*/  @P0 EXIT ;  /* 0x000000000000094d */ /* 0x000fea0003800000 */
.L_x_19:
[----:B------:R-:W-:-:S08]  /*1730*/  NOP ;  /* 0x0000000000007918 */ /* 0x000fd00000000000 */
[----:B------:R-:W1:Y:S02]  /*1740*/  USETMAXREG.TRY_ALLOC.CTAPOOL UP0, 0xe8 ;  /* 0x000000e8000079c8 */ /* 0x000e640008000600 */
[----:B-1----:R-:W-:-:S13]  /*1750*/  PLOP3.LUT P0, PT, PT, PT, UP0, 0x80, 0x0 ;  /* 0x000000000000781c */ /* 0x002fda0003f0f008 */
[----:B------:R-:W-:Y:S05]  /*1760*/  @!P0 BRA `(.L_x_19) ;  /* 0xfffffffc00f08947 */ /* 0x000fea000383ffff */
[----:B------:R-:W-:-:S13]  /*1770*/  LOP3.LUT P0, RZ, R8, 0xff, RZ, 0xc0, !PT ;  /* 0x000000ff08ff7812 */ /* 0x000fda000780c0ff */
[----:B------:R-:W-:Y:S05]  /*1780*/  @!P0 EXIT ;  /* 0x000000000000894d */ /* 0x000fea0003800000 */
[----:B------:R-:W1:Y:S01]  /*1790*/  S2UR UR4, SR_CgaCtaId ;  /* 0x00000000000479c3 */ /* 0x000e620000008800 */
[----:B------:R-:W-:Y:S01]  /*17a0*/  VIADD R14, R14, 0xffffffff ;  /* 0xffffffff0e0e7836 */ /* 0x000fe20000000000 */
[CC--:B------:R-:W-:Y:S01]  /*17b0*/  LEA.HI R4, R0.reuse, R3.reuse, RZ, 0x2 ;  /* 0x0000000300047211 */ /* 0x0c0fe200078f10ff */
[----:B------:R-:W-:Y:S01]  /*17c0*/  UMOV UR41, 0x400 ;  /* 0x0000040000297882 */ /* 0x000fe20000000000 */
[----:B------:R-:W-:Y:S01]  /*17d0*/  LEA.HI R0, R0, R3, RZ, 0x5 ;  /* 0x0000000300007211 */ /* 0x000fe200078f28ff */
[----:B------:R-:W-:Y:S01]  /*17e0*/  UISETP.LT.AND UP0, UPT, UR40, 0x1, UPT ;  /* 0x000000012800788c */ /* 0x000fe2000bf01270 */
[----:B------:R-:W-:Y:S01]  /*17f0*/  R2UR UR42, R14 ;  /* 0x000000000e2a72ca */ /* 0x000fe200000e0000 */
[----:B------:R-:W-:Y:S01]  /*1800*/  ULDC UR6, c[0x0][0x284] ;  /* 0x0000a10000067ab9 */ /* 0x000fe20000000800 */
[--C-:B------:R-:W-:Y:S01]  /*1810*/  SHF.R.S32.HI R60, RZ, 0x2, R4.reuse ;  /* 0x00000002ff3c7819 */ /* 0x100fe20000011404 */
[----:B------:R-:W-:Y:S01]  /*1820*/  USEL UR43, UR40, 0x1, UP0 ;  /* 0x00000001282b7887 */ /* 0x000fe20008000000 */
[----:B------:R-:W-:Y:S01]  /*1830*/  SHF.R.S32.HI R5, RZ, 0x1f, R4 ;  /* 0x0000001fff057819 */ /* 0x000fe20000011404 */
[----:B------:R-:W-:Y:S01]  /*1840*/  USHF.L.U32 UR46, UR40, 0x1, URZ ;  /* 0x00000001282e7899 */ /* 0x000fe2000800063f */
[----:B------:R-:W-:Y:S01]  /*1850*/  LOP3.LUT R62, R4, 0xfffffffc, RZ, 0xc0, !PT ;  /* 0xfffffffc043e7812 */ /* 0x000fe200078ec0ff */
[----:B------:R-:W-:Y:S01]  /*1860*/  UIADD3 UR43, -UR43, UR40, URZ ;  /* 0x000000282b2b7290 */ /* 0x000fe2000fffe13f */
[----:B------:R-:W-:-:S02]  /*1870*/  LEA.HI R5, R5, R60, RZ, 0x3 ;  /* 0x0000003c05057211 */ /* 0x000fc400078f18ff */
[----:B------:R-:W-:Y:S01]  /*1880*/  ISETP.NE.AND P0, PT, R14, RZ, PT ;  /* 0x000000ff0e00720c */ /* 0x000fe20003f05270 */
[----:B------:R-:W-:Y:S01]  /*1890*/  IMAD.IADD R62, R3, 0x1, -R62 ;  /* 0x00000001033e7824 */ /* 0x000fe200078e0a3e */
[----:B------:R-:W-:Y:S01]  /*18a0*/  LOP3.LUT R5, R5, 0xfffffff8, RZ, 0xc0, !PT ;  /* 0xfffffff805057812 */ /* 0x000fe200078ec0ff */
[----:B------:R-:W-:Y:S01]  /*18b0*/  USHF.L.U32 UR42, UR42, 0x3, URZ ;  /* 0x000000032a2a7899 */ /* 0x000fe2000800063f */
[----:B------:R-:W-:Y:S02]  /*18c0*/  LOP3.LUT R72, R16, 0x1, RZ, 0xfc, !PT ;  /* 0x0000000110487812 */ /* 0x000fe400078efcff */
[----:B------:R-:W-:Y:S01]  /*18d0*/  SEL R73, RZ, 0x1, P0 ;  /* 0x00000001ff497807 */ /* 0x000fe20000000000 */
[----:B------:R-:W-:Y:S01]  /*18e0*/  IMAD.IADD R60, R60, 0x1, -R5 ;  /* 0x000000013c3c7824 */ /* 0x000fe200078e0a05 */
[----:B-1----:R-:W-:Y:S01]  /*18f0*/  ULEA UR41, UR4, UR41, 0x18 ;  /* 0x0000002904297291 */ /* 0x002fe2000f8ec03f */
[----:B------:R-:W-:Y:S01]  /*1900*/  SHF.R.S32.HI R5, RZ, 0x5, R0 ;  /* 0x00000005ff057819 */ /* 0x000fe20000011400 */
[----:B------:R-:W-:-:S02]  /*1910*/  IMAD.U32 R64, RZ, RZ, UR42 ;  /* 0x0000002aff407e24 */ /* 0x000fc4000f8e00ff */
[----:B------:R-:W-:Y:S01]  /*1920*/  UIADD3 UR47, UR41, 0x1d0, URZ ;  /* 0x000001d0292f7890 */ /* 0x000fe2000fffe03f */
[--C-:B------:R-:W-:Y:S01]  /*1930*/  SHF.R.S32.HI R61, RZ, 0x1f, R60.reuse ;  /* 0x0000001fff3d7819 */ /* 0x100fe2000001143c */
[----:B------:R-:W-:Y:S01]  /*1940*/  UIADD3 UR4, UR41, 0x1c300, URZ ;  /* 0x0001c30029047890 */ /* 0x000fe2000fffe03f */
[C-C-:B------:R-:W-:Y:S01]  /*1950*/  IMAD R67, R5.reuse, -0x10, -R60.reuse ;  /* 0xfffffff005437824 */ /* 0x140fe200078e0a3c */
[----:B------:R-:W-:Y:S01]  /*1960*/  UIADD3 UR5, UR41, 0x300, URZ ;  /* 0x0000030029057890 */ /* 0x000fe2000fffe03f */
[C---:B------:R-:W-:Y:S01]  /*1970*/  LOP3.LUT R66, R64.reuse, 0x8, RZ, 0xc0, !PT ;  /* 0x0000000840427812 */ /* 0x040fe200078ec0ff */
[----:B------:R-:W-:Y:S01]  /*1980*/  USHF.R.U32.HI UR4, URZ, 0x4, UR4 ;  /* 0x000000043f047899 */ /* 0x000fe20008011604 */
[----:B------:R-:W-:Y:S01]  /*1990*/  IMAD.U32 R63, RZ, RZ, UR47 ;  /* 0x0000002fff3f7e24 */ /* 0x000fe2000f8e00ff */
[----:B------:R-:W-:Y:S01]  /*19a0*/  USHF.R.U32.HI UR5, URZ, 0x4, UR5 ;  /* 0x000000043f057899 */ /* 0x000fe20008011605 */
[----:B------:R-:W-:Y:S01]  /*19b0*/  IMAD.WIDE R60, R5, 0x10, R60 ;  /* 0x00000010053c7825 */ /* 0x000fe200078e023c */
[----:B------:R-:W-:Y:S01]  /*19c0*/  ULOP3.LUT UR4, UR4, 0x3fff, URZ, 0xc0, !UPT ;  /* 0x00003fff04047892 */ /* 0x000fe2000f8ec03f */
[----:B------:R-:W-:Y:S01]  /*19d0*/  LOP3.LUT R64, R64, 0x8, RZ, 0xc, !PT ;  /* 0x0000000840407812 */ /* 0x000fe200078e0cff */
[----:B------:R-:W-:Y:S01]  /*19e0*/  ULOP3.LUT UR5, UR5, 0x3fff, URZ, 0xc0, !UPT ;  /* 0x00003fff05057892 */ /* 0x000fe2000f8ec03f */
[----:B------:R-:W-:Y:S01]  /*19f0*/  VIADD R65, R63, UR42 ;  /* 0x0000002a3f417c36 */ /* 0x000fe20008000000 */
[----:B------:R-:W-:Y:S01]  /*1a00*/  LOP3.LUT R66, R66, 0x18, RZ, 0x3c, !PT ;  /* 0x0000001842427812 */ /* 0x000fe200078e3cff */
[----:B------:R-:W-:Y:S01]  /*1a10*/  VIADD R67, R67, UR6 ;  /* 0x0000000643437c36 */ /* 0x000fe20008000000 */
[----:B------:R-:W-:-:S02]  /*1a20*/  ULOP3.LUT UR44, UR4, 0x10000, URZ, 0xfc, !UPT ;  /* 0x00010000042c7892 */ /* 0x000fc4000f8efc3f */
[----:B------:R-:W-:-:S12]  /*1a30*/  ULOP3.LUT UR45, UR5, 0x10000, URZ, 0xfc, !UPT ;  /* 0x00010000052d7892 */ /* 0x000fd8000f8efc3f */
.L_x_103:
[----:B------:R-:W-:Y:S01]  /*1a40*/  SHF.L.U32 R0, R73, 0x1f, RZ ;  /* 0x0000001f49007819 */ /* 0x000fe200000006ff */
[----:B------:R-:W-:Y:S02]  /*1a50*/  ULDC UR4, c[0x0][0x28c] ;  /* 0x0000a30000047ab9 */ /* 0x000fe40000000800 */
[----:B------:R-:W-:Y:S01]  /*1a60*/  ISETP.LT.AND P1, PT, RZ, UR4, PT ;  /* 0x00000004ff007c0c */ /* 0x000fe2000bf21270 */
[----:B-1----:R-:W1:Y:S02]  /*1a70*/  SYNCS.PHASECHK.TRANS64.TRYWAIT P0, [R63+UR42], R0 ;  /* 0x000000003f0075a7 */ /* 0x002e64000800016a */
[----:B-1-34-:R-:W-:Y:S10]  /*1a80*/  @!P0 BRA `(.L_x_20) ;  /* 0x0000005000388947 */ /* 0x01aff40003800000 */
.L_x_149:
[----:B------:R-:W-:Y:S05]  /*1a90*/  @P1 BRA `(.L_x_21) ;  /* 0x0000000000401947 */ /* 0x000fea0003800000 */
[----:B-1----:R-:W-:Y:S01]  /*1aa0*/  MOV R0, 0x0 ;  /* 0x0000000000007802 */ /* 0x002fe20000000f00 */
[----:B------:R-:W-:Y:S01]  /*1ab0*/  ULDC.64 UR4, c[0x4][0x68] ;  /* 0x01001a0000047ab9 */ /* 0x000fe20000000a00 */
[----:B------:R-:W-:Y:S01]  /*1ac0*/  ULDC.64 UR6, c[0x4][0x8] ;  /* 0x0100020000067ab9 */ /* 0x000fe20000000a00 */
[----:B------:R-:W-:Y:S01]  /*1ad0*/  IMAD.U32 R4, RZ, RZ, UR4 ;  /* 0x00000004ff047e24 */ /* 0x000fe2000f8e00ff */
[----:B------:R1:W2:Y:S01]  /*1ae0*/  LDC.64 R14, c[0x4][R0] ;  /* 0x01000000000e7b82 */ /* 0x0002a20000000a00 */
[----:B------:R-:W-:Y:S01]  /*1af0*/  IMAD.U32 R5, RZ, RZ, UR5 ;  /* 0x00000005ff057e24 */ /* 0x000fe2000f8e00ff */
[----:B------:R-:W-:Y:S01]  /*1b00*/  ULDC.64 UR4, c[0x4][0x70] ;  /* 0x01001c0000047ab9 */ /* 0x000fe20000000a00 */
[----:B------:R-:W-:Y:S02]  /*1b10*/  IMAD.U32 R10, RZ, RZ, UR6 ;  /* 0x00000006ff0a7e24 */ /* 0x000fe4000f8e00ff */
[----:B------:R-:W-:Y:S02]  /*1b20*/  IMAD.U32 R6, RZ, RZ, UR4 ;  /* 0x00000004ff067e24 */ /* 0x000fe4000f8e00ff */
[----:B------:R-:W-:-:S02]  /*1b30*/  IMAD.U32 R7, RZ, RZ, UR5 ;  /* 0x00000005ff077e24 */ /* 0x000fc4000f8e00ff */
[----:B------:R-:W-:Y:S02]  /*1b40*/  IMAD.U32 R11, RZ, RZ, UR7 ;  /* 0x00000007ff0b7e24 */ /* 0x000fe4000f8e00ff */
[----:B------:R-:W-:Y:S02]  /*1b50*/  IMAD.MOV.U32 R8, RZ, RZ, 0x1e1 ;  /* 0x000001e1ff087424 */ /* 0x000fe400078e00ff */
[----:B0-----:R-:W-:Y:S02]  /*1b60*/  IMAD.MOV.U32 R12, RZ, RZ, 0x1 ;  /* 0x00000001ff0c7424 */ /* 0x001fe400078e00ff */
[----:B-1----:R-:W-:-:S07]  /*1b70*/  IMAD.MOV.U32 R13, RZ, RZ, RZ ;  /* 0x000000ffff0d7224 */ /* 0x002fce00078e00ff */
[----:B------:R-:W-:-:S07]  /*1b80*/  LEPC R20, `(.L_x_21) ;  /* 0x000000001014794e */ /* 0x000fce0000000000 */
[----:B--2--5:R-:W-:Y:S05]  /*1b90*/  CALL.ABS.NOINC R14 ;  /* 0x000000000e007343 */ /* 0x024fea0003c00000 */
.L_x_21:
[----:B------:R-:W-:-:S13]  /*1ba0*/  ISETP.NE.AND P0, PT, R72, 0x3, PT ;  /* 0x000000034800780c */ /* 0x000fda0003f05270 */
[----:B------:R-:W-:Y:S05]  /*1bb0*/  @!P0 BRA `(.L_x_22) ;  /* 0x0000000000048947 */ /* 0x000fea0003800000 */
[----:B------:R-:W-:Y:S01]  /*1bc0*/  BPT.TRAP 0x1 ;  /* 0x000000040000795c */ /* 0x000fe20000300000 */
.L_x_22:
[----:B------:R-:W-:Y:S02]  /*1bd0*/  IMAD.U32 R3, RZ, RZ, UR39 ;  /* 0x00000027ff037e24 */ /* 0x000fe4000f8e00ff */
[----:B-1----:R-:W-:-:S03]  /*1be0*/  IMAD.U32 R0, RZ, RZ, UR38 ;  /* 0x00000026ff007e24 */ /* 0x002fc6000f8e00ff */
[----:B------:R-:W-:Y:S02]  /*1bf0*/  LEA R3, R3, UR41, 0x3 ;  /* 0x0000002903037c11 */ /* 0x000fe4000f8e18ff */
[----:B------:R-:W-:-:S04]  /*1c00*/  SHF.L.U32 R0, R0, 0x1f, RZ ;  /* 0x0000001f00007819 */ /* 0x000fc800000006ff */
[----:B------:R1:W2:Y:S01]  /*1c10*/  SYNCS.PHASECHK.TRANS64.TRYWAIT P1, [R3+URZ], R0 ;  /* 0x00000000030075a7 */ /* 0x0002a2000802017f */
[----:B------:R-:W-:Y:S05]  /*1c20*/  @!P0 BRA `(.L_x_23) ;  /* 0x0000000000048947 */ /* 0x000fea0003800000 */
[----:B------:R-:W-:Y:S01]  /*1c30*/  BPT.TRAP 0x1 ;  /* 0x000000040000795c */ /* 0x000fe20000300000 */
.L_x_23:
[----:B--2---:R-:W-:Y:S05]  /*1c40*/  @P1 BRA `(.L_x_24) ;  /* 0x0000000000081947 */ /* 0x004fea0003800000 */
[----:B------:R-:W2:Y:S02]  /*1c50*/  SYNCS.PHASECHK.TRANS64.TRYWAIT P1, [R3+URZ], R0 ;  /* 0x00000000030075a7 */ /* 0x000ea4000802017f */
[----:B--2---:R-:W-:Y:S05]  /*1c60*/  @!P1 BRA `(.L_x_25) ;  /* 0x0000004c00d49947 */ /* 0x004fea0003800000 */
.L_x_24:
[----:B------:R-:W-:Y:S05]  /*1c70*/  WARPSYNC.ALL ;  /* 0x0000000000007948 */ /* 0x000fea0003800000 */
[----:B------:R-:W-:Y:S01]  /*1c80*/  ULEA UR4, UR39, UR45, 0x8 ;  /* 0x0000002d27047291 */ /* 0x000fe2000f8e403f */
[----:B------:R-:W-:Y:S01]  /*1c90*/  WARPGROUP.ARRIVE ;  /* 0x00000000000079c5 */ /* 0x000fe20000000000 */
[----:B------:R-:W-:Y:S01]  /*1ca0*/  ULEA UR6, UR39, UR44, 0x8 ;  /* 0x0000002c27067291 */ /* 0x000fe2000f8e403f */
[----:B-12---:R-:W-:Y:S01]  /*1cb0*/  IMAD.U32 R0, RZ, RZ, UR43 ;  /* 0x0000002bff007e24 */ /* 0x006fe2000f8e00ff */
[----:B------:R-:W-:Y:S01]  /*1cc0*/  UMOV UR5, 0x80000020 ;  /* 0x8000002000057882 */ /* 0x000fe20000000000 */
[----:B------:R-:W-:-:S03]  /*1cd0*/  UMOV UR7, 0x80000020 ;  /* 0x8000002000077882 */ /* 0x000fc60000000000 */
[----:B------:R-:W-:-:S03]  /*1ce0*/  ISETP.GE.AND P1, PT, R0, 0x1, PT ;  /* 0x000000010000780c */ /* 0x000fc60003f26270 */
[----:B------:R-:W-:Y:S01]  /*1cf0*/  HGMMA.64x64x16.F32 R24, gdesc[UR4], RZ, !UPT, gsb0 ;  /* 0x00e00000041879f0 */ /* 0x000fe2000c0008ff */
[----:B------:R-:W-:Y:S02]  /*1d00*/  UIADD3 UR4, UR4, 0x2, URZ ;  /* 0x0000000204047890 */ /* 0x000fe4000fffe03f */
[----:B------:R-:W-:Y:S01]  /*1d10*/  UIADD3 UR6, UR6, 0x2, URZ ;  /* 0x0000000206067890 */ /* 0x000fe2000fffe03f */
[----:B------:R-:W-:Y:S01]  /*1d20*/  UMOV UR5, 0x80000020 ;  /* 0x8000002000057882 */ /* 0x000fe20000000000 */
[----:B------:R-:W-:Y:S01]  /*1d30*/  UMOV UR7, 0x80000020 ;  /* 0x8000002000077882 */ /* 0x000fe20000000000 */
[----:B------:R-:W-:Y:S02]  /*1d40*/  WARPGROUP.DEPBAR.LE gsb0, 0x0 ;  /* 0x00008000000079c5 */ /* 0x000fe40000010000 */
[----:B------:R-:W-:-:S06]  /*1d50*/  WARPGROUP.ARRIVE ;  /* 0x00000000000079c5 */ /* 0x000fcc0000000000 */
[----:B------:R-:W-:Y:S03]  /*1d60*/  HGMMA.64x64x16.F32 R24, gdesc[UR4], R24, gsb0 ;  /* 0x00e00000041879f0 */ /* 0x000fe60008000818 */
[----:B------:R-:W-:Y:S02]  /*1d70*/  WARPGROUP.DEPBAR.LE gsb0, 0x0 ;  /* 0x00008000000079c5 */ /* 0x000fe40000010000 */
[----:B------:R-:W-:Y:S05]  /*1d80*/  @!P1 BRA `(.L_x_26) ;  /* 0x0000000000d49947 */ /* 0x000fea0003800000 */
[----:B------:R-:W-:Y:S01]  /*1d90*/  UIADD3 UR4, UR39, 0x1, URZ ;  /* 0x0000000127047890 */ /* 0x000fe2000fffe03f */
[----:B------:R-:W-:Y:S02]  /*1da0*/  IMAD.U32 R0, RZ, RZ, UR43 ;  /* 0x0000002bff007e24 */ /* 0x000fe4000f8e00ff */
[----:B------:R-:W-:Y:S01]  /*1db0*/  IMAD.U32 R3, RZ, RZ, UR39 ;  /* 0x00000027ff037e24 */ /* 0x000fe2000f8e00ff */
[----:B------:R-:W-:-:S04]  /*1dc0*/  UISETP.NE.AND UP0, UPT, UR4, 0x1c, UPT ;  /* 0x0000001c0400788c */ /* 0x000fc8000bf05270 */
[----:B------:R-:W-:Y:S02]  /*1dd0*/  USEL UR5, URZ, 0x1, UP0 ;  /* 0x000000013f057887 */ /* 0x000fe40008000000 */
[----:B------:R-:W-:Y:S02]  /*1de0*/  USEL UR8, UR4, URZ, UP0 ;  /* 0x0000003f04087287 */ /* 0x000fe40008000000 */
[----:B------:R-:W-:-:S06]  /*1df0*/  ULOP3.LUT UR5, UR38, UR5, URZ, 0x3c, !UPT ;  /* 0x0000000526057292 */ /* 0x000fcc000f8e3c3f */
[----:B------:R-:W-:-:S07]  /*1e00*/  IMAD.U32 R6, RZ, RZ, UR5 ;  /* 0x00000005ff067e24 */ /* 0x000fce000f8e00ff */
.L_x_33:
[----:B------:R-:W-:Y:S05]  /*1e10*/  @!P0 BRA `(.L_x_27) ;  /* 0x0000000000048947 */ /* 0x000fea0003800000 */
[----:B------:R-:W-:Y:S01]  /*1e20*/  BPT.TRAP 0x1 ;  /* 0x000000040000795c */ /* 0x000fe20000300000 */
.L_x_27:
[----:B------:R-:W-:Y:S01]  /*1e30*/  ULEA UR4, UR8, UR41, 0x3 ;  /* 0x0000002908047291 */ /* 0x000fe2000f8e183f */
[----:B------:R-:W-:-:S08]  /*1e40*/  SHF.L.U32 R4, R6, 0x1f, RZ ;  /* 0x0000001f06047819 */ /* 0x000fd000000006ff */
[----:B------:R1:W2:Y:S01]  /*1e50*/  SYNCS.PHASECHK.TRANS64.TRYWAIT P1, [UR4], R4 ;  /* 0x00000004ff0075a7 */ /* 0x0002a20008020144 */
[----:B------:R-:W-:Y:S05]  /*1e60*/  @!P0 BRA `(.L_x_28) ;  /* 0x0000000000048947 */ /* 0x000fea0003800000 */
[----:B------:R-:W-:Y:S01]  /*1e70*/  BPT.TRAP 0x1 ;  /* 0x000000040000795c */ /* 0x000fe20000300000 */
.L_x_28:
[----:B--2---:R-:W-:Y:S05]  /*1e80*/  @P1 BRA `(.L_x_29) ;  /* 0x0000000000081947 */ /* 0x004fea0003800000 */
[----:B------:R-:W2:Y:S02]  /*1e90*/  SYNCS.PHASECHK.TRANS64.TRYWAIT P1, [UR4], R4 ;  /* 0x00000004ff0075a7 */ /* 0x000ea40008020144 */
[----:B--2---:R-:W-:Y:S05]  /*1ea0*/  @!P1 BRA `(.L_x_30) ;  /* 0x0000004c00589947 */ /* 0x004fea0003800000 */
.L_x_29:
[----:B------:R-:W-:Y:S01]  /*1eb0*/  ULEA UR4, UR8, UR45, 0x8 ;  /* 0x0000002d08047291 */ /* 0x000fe2000f8e403f */
[----:B------:R-:W-:Y:S01]  /*1ec0*/  WARPGROUP.ARRIVE ;  /* 0x00000000000079c5 */ /* 0x000fe20000000000 */
[----:B------:R-:W-:Y:S01]  /*1ed0*/  ULEA UR6, UR8, UR44, 0x8 ;  /* 0x0000002c08067291 */ /* 0x000fe2000f8e403f */
[----:B------:R-:W-:Y:S01]  /*1ee0*/  UMOV UR5, 0x80000020 ;  /* 0x8000002000057882 */ /* 0x000fe20000000000 */
[----:B------:R-:W-:-:S07]  /*1ef0*/  UMOV UR7, 0x80000020 ;  /* 0x8000002000077882 */ /* 0x000fce0000000000 */
[----:B------:R-:W-:Y:S01]  /*1f00*/  HGMMA.64x64x16.F32 R24, gdesc[UR4], R24, gsb0 ;  /* 0x00e00000041879f0 */ /* 0x000fe20008000818 */
        /* <DEDUP_REMOVED lines=9> */
[----:B------:R-:W-:Y:S01]  /*1fa0*/  BPT.TRAP 0x1 ;  /* 0x000000040000795c */ /* 0x000fe20000300000 */
.L_x_31:
[----:B------:R-:W-:-:S13]  /*1fb0*/  ISETP.NE.AND P1, PT, R57, RZ, PT ;  /* 0x000000ff3900720c */ /* 0x000fda0003f25270 */
[----:B-12---:R-:W-:-:S05]  /*1fc0*/  @P1 LEA R4, R3, UR41, 0x3 ;  /* 0x0000002903041c11 */ /* 0x006fca000f8e18ff */
[----:B------:R-:W-:-:S05]  /*1fd0*/  @P1 VIADD R5, R4, 0xe0 ;  /* 0x000000e004051836 */ /* 0x000fca0000000000 */
[----:B------:R-:W-:-:S04]  /*1fe0*/  @P1 PRMT R5, R56, 0x654, R5 ;  /* 0x0000065438051816 */ /* 0x000fc80000000005 */
[----:B------:R1:W-:Y:S01]  /*1ff0*/  @P1 SYNCS.ARRIVE.TRANS64.RED.A1T0 RZ, [R5+URZ], RZ ;  /* 0x000000ff05ff19a7 */ /* 0x0003e2000810043f */
[----:B------:R-:W-:-:S13]  /*2000*/  ISETP.GT.U32.AND P1, PT, R16, 0x1, PT ;  /* 0x000000011000780c */ /* 0x000fda0003f24070 */
[----:B-1----:R-:W-:Y:S05]  /*2010*/  @P1 BRA `(.L_x_32) ;  /* 0x0000000000041947 */ /* 0x002fea0003800000 */
[----:B------:R-:W-:Y:S01]  /*2020*/  BPT.TRAP 0x1 ;  /* 0x000000040000795c */ /* 0x000fe20000300000 */
.L_x_32:
[----:B------:R-:W-:Y:S01]  /*2030*/  UIADD3 UR8, UR8, 0x1, URZ ;  /* 0x0000000108087890 */ /* 0x000fe2000fffe03f */
[C---:B------:R-:W-:Y:S01]  /*2040*/  ISETP.GT.AND P2, PT, R0.reuse, 0x1, PT ;  /* 0x000000010000780c */ /* 0x040fe20003f44270 */
[----:B------:R-:W-:Y:S02]  /*2050*/  VIADD R3, R3, 0x1 ;  /* 0x0000000103037836 */ /* 0x000fe40000000000 */
[----:B------:R-:W-:Y:S01]  /*2060*/  UISETP.NE.AND UP0, UPT, UR8, 0x1c, UPT ;  /* 0x0000001c0800788c */ /* 0x000fe2000bf05270 */
[----:B------:R-:W-:Y:S02]  /*2070*/  VIADD R0, R0, 0xffffffff ;  /* 0xffffffff00007836 */ /* 0x000fe40000000000 */
[C---:B------:R-:W-:Y:S01]  /*2080*/  ISETP.NE.AND P1, PT, R3.reuse, 0x1c, PT ;  /* 0x0000001c0300780c */ /* 0x040fe20003f25270 */
[----:B------:R-:W-:Y:S02]  /*2090*/  USEL UR4, URZ, 0x1, UP0 ;  /* 0x000000013f047887 */ /* 0x000fe40008000000 */
[----:B------:R-:W-:Y:S01]  /*20a0*/  USEL UR8, UR8, URZ, UP0 ;  /* 0x0000003f08087287 */ /* 0x000fe20008000000 */
[----:B------:R-:W-:-:S03]  /*20b0*/  SEL R3, R3, RZ, P1 ;  /* 0x000000ff03037207 */ /* 0x000fc60000800000 */
[----:B------:R-:W-:Y:S01]  /*20c0*/  LOP3.LUT R6, R6, UR4, RZ, 0x3c, !PT ;  /* 0x0000000406067c12 */ /* 0x000fe2000f8e3cff */
[----:B------:R-:W-:Y:S07]  /*20d0*/  @P2 BRA `(.L_x_33) ;  /* 0xfffffffc004c2947 */ /* 0x000fee000383ffff */
.L_x_26:
[----:B------:R-:W1:Y:S01]  /*20e0*/  LDC R0, c[0x0][0x28c] ;  /* 0x0000a300ff007b82 */ /* 0x000e620000000800 */
[----:B------:R2:W-:Y:S01]  /*20f0*/  SYNCS.ARRIVE.TRANS64.A1T0 RZ, [R64+UR47], RZ ;  /* 0x000000ff40ff79a7 */ /* 0x0005e2000810002f */
[----:B-1----:R-:W-:-:S13]  /*2100*/  ISETP.GE.AND P1, PT, R0, 0x1, PT ;  /* 0x000000010000780c */ /* 0x002fda0003f26270 */
[----:B--2---:R-:W-:Y:S05]  /*2110*/  @!P1 BRA `(.L_x_34) ;  /* 0x0000000000449947 */ /* 0x004fea0003800000 */
[----:B------:R-:W-:Y:S05]  /*2120*/  @!P0 BRA `(.L_x_35) ;  /* 0x0000000000048947 */ /* 0x000fea0003800000 */
[----:B------:R-:W-:Y:S01]  /*2130*/  BPT.TRAP 0x1 ;  /* 0x000000040000795c */ /* 0x000fe20000300000 */
.L_x_35:
[----:B------:R-:W-:-:S13]  /*2140*/  ISETP.NE.AND P0, PT, R57, RZ, PT ;  /* 0x000000ff3900720c */ /* 0x000fda0003f05270 */
[----:B------:R-:W-:-:S05]  /*2150*/  VOTEU.ANY UP0, P0 ;  /* 0x00000000003f7886 */ /* 0x000fca0000000100 */
[----:B------:R-:W-:-:S06]  /*2160*/  @UP0 UIADD3 UR4, UR43, UR39, URZ ;  /* 0x000000272b040290 */ /* 0x000fcc000fffe03f */
[----:B------:R-:W-:Y:S02]  /*2170*/  IMAD.U32 R4, RZ, RZ, UR4 ;  /* 0x00000004ff047e24 */ /* 0x000fe4000f8e00ff */
[----:B------:R-:W-:-:S03]  /*2180*/  IMAD.U32 R3, RZ, RZ, UR4 ;  /* 0x00000004ff037e24 */ /* 0x000fc6000f8e00ff */
[----:B------:R-:W-:-:S05]  /*2190*/  @P0 SHF.R.U32.HI R4, RZ, 0x2, R4 ;  /* 0x00000002ff040819 */ /* 0x000fca0000011604 */
[----:B------:R-:W-:-:S04]  /*21a0*/  @P0 IMAD.WIDE.U32 R4, R4, 0x24924925, RZ ;  /* 0x2492492504040825 */ /* 0x000fc800078e00ff */
[----:B------:R-:W-:-:S05]  /*21b0*/  @P0 IMAD R4, R5, -0x1c, R3 ;  /* 0xffffffe405040824 */ /* 0x000fca00078e0203 */
[----:B------:R-:W-:-:S05]  /*21c0*/  @P0 LEA R4, R4, UR41, 0x3 ;  /* 0x0000002904040c11 */ /* 0x000fca000f8e18ff */
[----:B------:R-:W-:-:S05]  /*21d0*/  @P0 VIADD R3, R4, 0xe0 ;  /* 0x000000e004030836 */ /* 0x000fca0000000000 */
[----:B------:R-:W-:-:S04]  /*21e0*/  @P0 PRMT R3, R56, 0x654, R3 ;  /* 0x0000065438030816 */ /* 0x000fc80000000003 */
[----:B------:R1:W-:Y:S01]  /*21f0*/  @P0 SYNCS.ARRIVE.TRANS64.RED.A1T0 RZ, [R3+URZ], RZ ;  /* 0x000000ff03ff09a7 */ /* 0x0003e2000810043f */
[----:B------:R-:W-:-:S13]  /*2200*/  ISETP.GT.U32.AND P0, PT, R16, 0x1, PT ;  /* 0x000000011000780c */ /* 0x000fda0003f04070 */
[----:B-1----:R-:W-:Y:S05]  /*2210*/  @P0 BRA `(.L_x_34) ;  /* 0x0000000000040947 */ /* 0x002fea0003800000 */
[----:B------:R-:W-:Y:S01]  /*2220*/  BPT.TRAP 0x1 ;  /* 0x000000040000795c */ /* 0x000fe20000300000 */
.L_x_34:
[----:B------:R-:W-:Y:S01]  /*2230*/  SHF.L.U32 R0, R73, 0x1f, RZ ;  /* 0x0000001f49007819 */ /* 0x000fe200000006ff */
[----:B------:R-:W-:Y:S01]  /*2240*/  UIADD3 UR39, UR46, UR39, URZ ;  /* 0x000000272e277290 */ /* 0x000fe2000fffe03f */
[----:B------:R-:W1:Y:S01]  /*2250*/  LDC R7, c[0x0][0x288] ;  /* 0x0000a200ff077b82 */ /* 0x000e620000000800 */
[----:B------:R-:W-:Y:S01]  /*2260*/  UISETP.GE.U32.AND UP1, UPT, UR46, 0x1c, UPT ;  /* 0x0000001c2e00788c */ /* 0x000fe2000bf26070 */
[----:B------:R-:W-:Y:S01]  /*2270*/  IMAD.SHL.U32 R8, R62, 0x2, RZ ;  /* 0x000000023e087824 */ /* 0x000fe200078e00ff */
[----:B------:R-:W-:Y:S02]  /*2280*/  UISETP.GT.U32.AND UP0, UPT, UR39, 0x1b, UPT ;  /* 0x0000001b2700788c */ /* 0x000fe4000bf04070 */
[----:B------:R-:W-:Y:S02]  /*2290*/  USHF.R.U32.HI UR4, URZ, 0x2, UR39 ;  /* 0x000000023f047899 */ /* 0x000fe40008011627 */
[----:B------:R-:W-:Y:S01]  /*22a0*/  UISETP.LT.U32.AND UP0, UPT, UR46, 0x1c, UP0 ;  /* 0x0000001c2e00788c */ /* 0x000fe20008701070 */
[----:B------:R-:W2:Y:S01]  /*22b0*/  SYNCS.PHASECHK.TRANS64.TRYWAIT P0, [R63+UR42+0x10], R0 ;  /* 0x000010003f0075a7 */ /* 0x000ea2000800016a */
[----:B------:R-:W-:Y:S01]  /*22c0*/  UIMAD.WIDE.U32 UR4, UR4, 0x24924925, URZ ;  /* 0x24924925040478a5 */ /* 0x000fe2000f8e003f */
[----:B------:R-:W-:Y:S01]  /*22d0*/  SHF.R.S32.HI R9, RZ, 0x1f, R8 ;  /* 0x0000001fff097819 */ /* 0x000fe20000011408 */
[----:B------:R-:W-:-:S02]  /*22e0*/  USEL UR6, URZ, 0x1, !UP0 ;  /* 0x000000013f067887 */ /* 0x000fc4000c000000 */
[----:B------:R-:W-:Y:S02]  /*22f0*/  UIMAD UR39, UR5, -0x1c, UR39 ;  /* 0xffffffe4052778a4 */ /* 0x000fe4000f8e0227 */
[----:B------:R-:W-:-:S04]  /*2300*/  ULOP3.LUT UR38, UR38, UR6, URZ, 0x3c, !UPT ;  /* 0x0000000626267292 */ /* 0x000fc8000f8e3c3f */
[----:B------:R-:W-:Y:S01]  /*2310*/  @UP1 ULOP3.LUT UR38, UR38, 0x1, UR5, 0x78, !UPT ;  /* 0x0000000126261892 */ /* 0x000fe2000f8e7805 */
[----:B-12---:R-:W-:Y:S11]  /*2320*/  @!P0 BRA `(.L_x_36) ;  /* 0x0000004800508947 */ /* 0x006ff60003800000 */
.L_x_150:
[----:B-1----:R-:W-:Y:S01]  /*2330*/  IMAD.SHL.U32 R0, R19, 0x40, RZ ;  /* 0x0000004013007824 */ /* 0x002fe200078e00ff */
[----:B------:R-:W-:Y:S01]  /*2340*/  ULDC UR6, c[0x0][0x284] ;  /* 0x0000a10000067ab9 */ /* 0x000fe20000000800 */
[----:B------:R-:W-:Y:S01]  /*2350*/  IMAD.SHL.U32 R14, R22, 0x40, RZ ;  /* 0x00000040160e7824 */ /* 0x000fe200078e00ff */
[----:B------:R-:W-:Y:S01]  /*2360*/  SHF.R.S32.HI R11, RZ, 0x1f, R2 ;  /* 0x0000001fff0b7819 */ /* 0x000fe20000011402 */
[----:B------:R-:W-:Y:S01]  /*2370*/  ULDC.64 UR4, c[0x0][0x5d0] ;  /* 0x0001740000047ab9 */ /* 0x000fe20000000a00 */
[----:B------:R-:W-:Y:S01]  /*2380*/  ISETP.GE.AND P0, PT, R0, UR6, PT ;  /* 0x0000000600007c0c */ /* 0x000fe2000bf06270 */
[----:B------:R-:W-:Y:S01]  /*2390*/  IMAD.WIDE.U32 R4, R2, UR4, R8 ;  /* 0x0000000402047c25 */ /* 0x000fe2000f8e0008 */
[----:B------:R-:W-:Y:S02]  /*23a0*/  SHF.R.S32.HI R15, RZ, 0x1f, R14 ;  /* 0x0000001fff0f7819 */ /* 0x000fe4000001140e */
[C---:B------:R-:W-:Y:S01]  /*23b0*/  ISETP.GE.OR P0, PT, R14.reuse, R7, P0 ;  /* 0x000000070e00720c */ /* 0x040fe20000706670 */
[----:B------:R-:W-:Y:S01]  /*23c0*/  IMAD R3, R11, UR4, RZ ;  /* 0x000000040b037c24 */ /* 0x000fe2000f8e02ff */
[----:B------:R-:W-:-:S03]  /*23d0*/  IADD3 R4, P1, R14, R4, RZ ;  /* 0x000000040e047210 */ /* 0x000fc60007f3e0ff */
[----:B------:R-:W-:-:S05]  /*23e0*/  IMAD R3, R2, UR5, R3 ;  /* 0x0000000502037c24 */ /* 0x000fca000f8e0203 */
[----:B------:R-:W-:-:S03]  /*23f0*/  IADD3.X R5, R15, R5, R3, P1, !PT ;  /* 0x000000050f057210 */ /* 0x000fc60000ffe403 */
[----:B------:R-:W-:Y:S05]  /*2400*/  @P0 BRA `(.L_x_37) ;  /* 0x0000002000b00947 */ /* 0x000fea0003800000 */
[----:B------:R-:W1:Y:S01]  /*2410*/  LDC.64 R76, c[0x0][0x5c8] ;  /* 0x00017200ff4c7b82 */ /* 0x000e620000000a00 */
[----:B-----5:R-:W-:Y:S01]  /*2420*/  FSETP.NEU.AND P0, PT, R59, RZ, PT ;  /* 0x000000ff3b00720b */ /* 0x020fe20003f0d000 */
[----:B------:R-:W-:Y:S01]  /*2430*/  IMAD R3, R62, -0x2, R7 ;  /* 0xfffffffe3e037824 */ /* 0x000fe200078e0207 */
[----:B------:R-:W-:Y:S01]  /*2440*/  BSSY B0, `(.L_x_37) ;  /* 0x0000228000007945 */ /* 0x000fe20003800000 */
[----:B------:R-:W-:-:S04]  /*2450*/  IMAD.WIDE R68, R19, 0x40, R60 ;  /* 0x0000004013447825 */ /* 0x000fc800078e023c */
[----:B------:R-:W-:Y:S02]  /*2460*/  IMAD.IADD R3, R3, 0x1, -R14 ;  /* 0x0000000103037824 */ /* 0x000fe400078e0a0e */
[----:B------:R-:W-:-:S03]  /*2470*/  IMAD.IADD R0, R67, 0x1, -R0 ;  /* 0x0000000143007824 */ /* 0x000fc600078e0a00 */
[----:B------:R-:W-:-:S04]  /*2480*/  ISETP.GT.AND P2, PT, R3, RZ, PT ;  /* 0x000000ff0300720c */ /* 0x000fc80003f44270 */
[----:B------:R-:W-:Y:S01]  /*2490*/  ISETP.GT.AND P1, PT, R0, RZ, P2 ;  /* 0x000000ff0000720c */ /* 0x000fe20001724270 */
[-C--:B-1----:R-:W-:Y:S02]  /*24a0*/  IMAD R6, R69, R76.reuse, RZ ;  /* 0x0000004c45067224 */ /* 0x082fe400078e02ff */
[----:B------:R-:W-:-:S04]  /*24b0*/  IMAD.WIDE.U32 R70, R68, R76, R4 ;  /* 0x0000004c44467225 */ /* 0x000fc800078e0004 */
[----:B------:R-:W-:-:S04]  /*24c0*/  IMAD R5, R68, R77, R6 ;  /* 0x0000004d44057224 */ /* 0x000fc800078e0206 */
[----:B------:R-:W-:Y:S01]  /*24d0*/  IMAD.IADD R7, R71, 0x1, R5 ;  /* 0x0000000147077824 */ /* 0x000fe200078e0205 */
[----:B------:R-:W-:Y:S06]  /*24e0*/  @!P0 BRA `(.L_x_38) ;  /* 0x0000001400e48947 */ /* 0x000fec0003800000 */
[----:B------:R-:W1:Y:S01]  /*24f0*/  LDC.64 R74, c[0x0][0x5b8] ;  /* 0x00016e00ff4a7b82 */ /* 0x000e620000000a00 */
[----:B------:R-:W-:-:S07]  /*2500*/  ULDC.64 UR4, c[0x0][0x5c0] ;  /* 0x0001700000047ab9 */ /* 0x000fce0000000a00 */
[----:B------:R-:W2:Y:S08]  /*2510*/  LDC.64 R78, c[0x0][0x5b0] ;  /* 0x00016c00ff4e7b82 */ /* 0x000eb00000000a00 */
[----:B------:R-:W0:Y:S01]  /*2520*/  LDC.64 R80, c[0x0][0x5a8] ;  /* 0x00016a00ff507b82 */ /* 0x000e220000000a00 */
[-C--:B-1----:R-:W-:Y:S02]  /*2530*/  IMAD R6, R11, R74.reuse, RZ ;  /* 0x0000004a0b067224 */ /* 0x082fe400078e02ff */
[----:B------:R-:W-:-:S04]  /*2540*/  IMAD.WIDE.U32 R4, R2, R74, R8 ;  /* 0x0000004a02047225 */ /* 0x000fc800078e0008 */
[----:B------:R-:W-:Y:S01]  /*2550*/  IMAD R71, R2, R75, R6 ;  /* 0x0000004b02477224 */ /* 0x000fe200078e0206 */
[----:B------:R-:W-:Y:S01]  /*2560*/  IADD3 R10, P0, R14, R4, RZ ;  /* 0x000000040e0a7210 */ /* 0x000fe20007f1e0ff */
[----:B--2---:R-:W-:-:S03]  /*2570*/  IMAD R4, R69, R78, RZ ;  /* 0x0000004e45047224 */ /* 0x004fc600078e02ff */
[----:B------:R-:W-:Y:S01]  /*2580*/  IADD3.X R11, R15, R5, R71, P0, !PT ;  /* 0x000000050f0b7210 */ /* 0x000fe200007fe447 */
[C---:B------:R-:W-:Y:S02]  /*2590*/  IMAD R75, R68.reuse, R79, R4 ;  /* 0x0000004f444b7224 */ /* 0x040fe400078e0204 */
[----:B------:R-:W-:-:S04]  /*25a0*/  IMAD.WIDE.U32 R4, R68, R78, R10 ;  /* 0x0000004e44047225 */ /* 0x000fc800078e000a */
[----:B------:R-:W-:Y:S01]  /*25b0*/  IMAD.IADD R5, R5, 0x1, R75 ;  /* 0x0000000105057824 */ /* 0x000fe200078e024b */
[----:B0-----:R-:W-:-:S04]  /*25c0*/  LEA R12, P0, R4, R80, 0x1 ;  /* 0x00000050040c7211 */ /* 0x001fc800078008ff */
[----:B------:R-:W-:-:S05]  /*25d0*/  LEA.HI.X R13, R4, R81, R5, 0x1, P0 ;  /* 0x00000051040d7211 */ /* 0x000fca00000f0c05 */
[----:B------:R-:W2:Y:S01]  /*25e0*/  @P1 LDG.E.LTC128B.U16 R19, desc[UR36][R12.64] ;  /* 0x000000240c131981 */ /* 0x000ea2000c1e1520 */
[----:B------:R-:W-:Y:S01]  /*25f0*/  IMAD.WIDE.U32 R4, R68, R78, R14 ;  /* 0x0000004e44047225 */ /* 0x000fe200078e000e */
[----:B------:R-:W-:Y:S02]  /*2600*/  BSSY B1, `(.L_x_39) ;  /* 0x0000015000017945 */ /* 0x000fe40003800000 */
[----:B------:R-:W-:-:S04]  /*2610*/  IADD3 R20, P0, R8, R4, RZ ;  /* 0x0000000408147210 */ /* 0x000fc80007f1e0ff */
[----:B------:R-:W-:Y:S02]  /*2620*/  IADD3.X R21, R9, R75, R5, P0, !PT ;  /* 0x0000004b09157210 */ /* 0x000fe400007fe405 */
[----:B------:R-:W-:Y:S01]  /*2630*/  LEA R6, P0, R70, UR4, 0x1 ;  /* 0x0000000446067c11 */ /* 0x000fe2000f8008ff */
[----:B------:R-:W-:-:S03]  /*2640*/  IMAD.WIDE.U32 R20, R2, R74, R20 ;  /* 0x0000004a02147225 */ /* 0x000fc600078e0014 */
[----:B------:R-:W-:Y:S02]  /*2650*/  LEA.HI.X R7, R70, UR5, R7, 0x1, P0 ;  /* 0x0000000546077c11 */ /* 0x000fe400080f0c07 */
[----:B------:R-:W-:-:S04]  /*2660*/  ISETP.GT.AND P0, PT, R3, 0x1, PT ;  /* 0x000000010300780c */ /* 0x000fc80003f04270 */
[----:B------:R-:W-:Y:S01]  /*2670*/  ISETP.GT.AND P3, PT, R0, RZ, P0 ;  /* 0x000000ff0000720c */ /* 0x000fe20000764270 */
[----:B--2---:R-:W-:-:S05]  /*2680*/  HADD2.F32 R4, -RZ, R19.H0_H0 ;  /* 0x20000013ff047230 */ /* 0x004fca0000004100 */
[----:B------:R-:W-:Y:S01]  /*2690*/  FMUL R5, R4, R59 ;  /* 0x0000003b04057220 */ /* 0x000fe20000400000 */
[----:B------:R-:W-:-:S03]  /*26a0*/  LEA R4, P4, R20, R80, 0x1 ;  /* 0x0000005014047211 */ /* 0x000fc600078808ff */
[----:B------:R-:W-:-:S05]  /*26b0*/  FFMA R5, R24, R58, R5 ;  /* 0x0000003a18057223 */ /* 0x000fca0000000005 */
[----:B------:R-:W-:Y:S01]  /*26c0*/  F2FP.F16.F32.PACK_AB R12, RZ, R5 ;  /* 0x00000005ff0c723e */ /* 0x000fe200000000ff */
[----:B------:R-:W-:-:S03]  /*26d0*/  IMAD.IADD R5, R71, 0x1, R21 ;  /* 0x0000000147057824 */ /* 0x000fc600078e0215 */
[----:B------:R-:W-:Y:S01]  /*26e0*/  PRMT R13, R12, 0x7610, R13 ;  /* 0x000076100c0d7816 */ /* 0x000fe2000000000d */
[----:B------:R-:W-:Y:S01]  /*26f0*/  IMAD.SHL.U32 R12, R78, 0x8, RZ ;  /* 0x000000084e0c7824 */ /* 0x000fe200078e00ff */
[----:B------:R-:W-:-:S03]  /*2700*/  LEA.HI.X R5, R20, R81, R5, 0x1, P4 ;  /* 0x0000005114057211 */ /* 0x000fc600020f0c05 */
[----:B------:R0:W-:Y:S02]  /*2710*/  @P1 STG.E.U16 desc[UR36][R6.64], R13 ;  /* 0x0000000d06001986 */ /* 0x0001e4000c101524 */
[----:B0-----:R-:W-:Y:S01]  /*2720*/  SHF.L.U64.HI R13, R78, 0x3, R79 ;  /* 0x000000034e0d7819 */ /* 0x001fe2000001024f */
[----:B------:R-:W-:Y:S06]  /*2730*/  @!P3 BRA `(.L_x_40) ;  /* 0x000000000004b947 */ /* 0x000fec0003800000 */
[----:B------:R0:W5:Y:S02]  /*2740*/  LDG.E.LTC128B.U16 R19, desc[UR36][R4.64+0x2] ;  /* 0x0000022404137981 */ /* 0x000164000c1e1520 */
.L_x_40:
[----:B------:R-:W-:Y:S05]  /*2750*/  BSYNC B1 ;  /* 0x0000000000017941 */ /* 0x000fea0003800000 */
.L_x_39:
[----:B-----5:R-:W-:Y:S01]  /*2760*/  HADD2.F32 R20, -RZ, R19.H0_H0 ;  /* 0x20000013ff147230 */ /* 0x020fe20000004100 */
[----:B------:R-:W-:Y:S01]  /*2770*/  ISETP.GT.AND P2, PT, R0, 0x8, P2 ;  /* 0x000000080000780c */ /* 0x000fe20001744270 */
[----:B------:R-:W-:-:S04]  /*2780*/  IMAD.WIDE.U32 R68, R68, R78, R12 ;  /* 0x0000004e44447225 */ /* 0x000fc800078e000c */
[----:B------:R-:W-:Y:S01]  /*2790*/  FMUL R20, R20, R59 ;  /* 0x0000003b14147220 */ /* 0x000fe20000400000 */
[----:B------:R-:W-:Y:S01]  /*27a0*/  IMAD.IADD R75, R75, 0x1, R69 ;  /* 0x000000014b4b7824 */ /* 0x000fe200078e0245 */
[----:B------:R-:W-:Y:S02]  /*27b0*/  IADD3 R10, P1, R10, R68, RZ ;  /* 0x000000440a0a7210 */ /* 0x000fe40007f3e0ff */
[----:B------:R-:W-:-:S03]  /*27c0*/  FFMA R20, R25, R58, R20 ;  /* 0x0000003a19147223 */ /* 0x000fc60000000014 */
[----:B------:R-:W-:Y:S01]  /*27d0*/  IMAD.X R11, R75, 0x1, R11, P1 ;  /* 0x000000014b0b7824 */ /* 0x000fe200008e060b */
[C---:B------:R-:W-:Y:S02]  /*27e0*/  LEA R12, P1, R10.reuse, R80, 0x1 ;  /* 0x000000500a0c7211 */ /* 0x040fe400078208ff */
[----:B------:R-:W-:Y:S02]  /*27f0*/  F2FP.F16.F32.PACK_AB R20, RZ, R20 ;  /* 0x00000014ff14723e */ /* 0x000fe400000000ff */
[----:B------:R-:W-:-:S03]  /*2800*/  LEA.HI.X R13, R10, R81, R11, 0x1, P1 ;  /* 0x000000510a0d7211 */ /* 0x000fc600008f0c0b */
[----:B------:R1:W-:Y:S04]  /*2810*/  @P3 STG.E.U16 desc[UR36][R6.64+0x2], R20 ;  /* 0x0000021406003986 */ /* 0x0003e8000c101524 */
[----:B------:R-:W2:Y:S01]  /*2820*/  @P2 LDG.E.LTC128B.U16 R19, desc[UR36][R12.64] ;  /* 0x000000240c132981 */ /* 0x000ea2000c1e1520 */
[----:B------:R-:W-:Y:S01]  /*2830*/  IADD3 R14, P1, P3, R8, R68, R14 ;  /* 0x00000044080e7210 */ /* 0x000fe20007b3e00e */
[----:B------:R-:W-:Y:S01]  /*2840*/  BSSY B1, `(.L_x_41) ;  /* 0x0000011000017945 */ /* 0x000fe20003800000 */
[C---:B------:R-:W-:Y:S02]  /*2850*/  SHF.L.U64.HI R11, R76.reuse, 0x4, R77 ;  /* 0x000000044c0b7819 */ /* 0x040fe4000001024d */
[----:B------:R-:W-:Y:S02]  /*2860*/  IADD3.X R15, R9, R75, R15, P1, P3 ;  /* 0x0000004b090f7210 */ /* 0x000fe40000fe640f */
[----:B------:R-:W-:-:S02]  /*2870*/  LEA R10, P1, R76, R6, 0x4 ;  /* 0x000000064c0a7211 */ /* 0x000fc400078220ff */
[----:B------:R-:W-:Y:S01]  /*2880*/  ISETP.GT.AND P0, PT, R0, 0x8, P0 ;  /* 0x000000080000780c */ /* 0x000fe20000704270 */
[----:B------:R-:W-:-:S04]  /*2890*/  IMAD.WIDE.U32 R14, R2, R74, R14 ;  /* 0x0000004a020e7225 */ /* 0x000fc800078e000e */
[----:B------:R-:W-:Y:S02]  /*28a0*/  IMAD.X R11, R11, 0x1, R7, P1 ;  /* 0x000000010b0b7824 */ /* 0x000fe400008e0607 */
[----:B------:R-:W-:Y:S02]  /*28b0*/  IMAD.IADD R2, R71, 0x1, R15 ;  /* 0x0000000147027824 */ /* 0x000fe400078e020f */
[----:B--2---:R-:W-:-:S05]  /*28c0*/  HADD2.F32 R8, -RZ, R19.H0_H0 ;  /* 0x20000013ff087230 */ /* 0x004fca0000004100 */
[----:B------:R-:W-:Y:S01]  /*28d0*/  FMUL R9, R8, R59 ;  /* 0x0000003b08097220 */ /* 0x000fe20000400000 */
[----:B------:R-:W-:-:S03]  /*28e0*/  LEA R8, P3, R14, R80, 0x1 ;  /* 0x000000500e087211 */ /* 0x000fc600078608ff */
[----:B------:R-:W-:-:S05]  /*28f0*/  FFMA R9, R26, R58, R9 ;  /* 0x0000003a1a097223 */ /* 0x000fca0000000009 */
[----:B------:R-:W-:Y:S02]  /*2900*/  F2FP.F16.F32.PACK_AB R12, RZ, R9 ;  /* 0x00000009ff0c723e */ /* 0x000fe400000000ff */
[----:B------:R-:W-:-:S03]  /*2910*/  LEA.HI.X R9, R14, R81, R2, 0x1, P3 ;  /* 0x000000510e097211 */ /* 0x000fc600018f0c02 */
[----:B------:R1:W-:Y:S01]  /*2920*/  @P2 STG.E.U16 desc[UR36][R10.64], R12 ;  /* 0x0000000c0a002986 */ /* 0x0003e2000c101524 */
[----:B------:R-:W-:Y:S05]  /*2930*/  @!P0 BRA `(.L_x_42) ;  /* 0x0000000000048947 */ /* 0x000fea0003800000 */
[----:B------:R2:W5:Y:S02]  /*2940*/  LDG.E.LTC128B.U16 R19, desc[UR36][R8.64+0x2] ;  /* 0x0000022408137981 */ /* 0x000564000c1e1520 */
.L_x_42:
[----:B------:R-:W-:Y:S05]  /*2950*/  BSYNC B1 ;  /* 0x0000000000017941 */ /* 0x000fea0003800000 */
.L_x_41:
[----:B-----5:R-:W-:Y:S01]  /*2960*/  HADD2.F32 R2, -RZ, R19.H0_H0 ;  /* 0x20000013ff027230 */ /* 0x020fe20000004100 */
[----:B------:R-:W-:Y:S01]  /*2970*/  ISETP.GT.AND P1, PT, R3, 0x8, PT ;  /* 0x000000080300780c */ /* 0x000fe20003f24270 */
[----:B------:R-:W-:Y:S03]  /*2980*/  BSSY B1, `(.L_x_43) ;  /* 0x0000008000017945 */ /* 0x000fe60003800000 */
[----:B------:R-:W-:Y:S01]  /*2990*/  FMUL R2, R2, R59 ;  /* 0x0000003b02027220 */ /* 0x000fe20000400000 */
[----:B------:R-:W-:-:S03]  /*29a0*/  ISETP.GT.AND P2, PT, R0, RZ, P1 ;  /* 0x000000ff0000720c */ /* 0x000fc60000f44270 */
[----:B------:R-:W-:-:S05]  /*29b0*/  FFMA R2, R27, R58, R2 ;  /* 0x0000003a1b027223 */ /* 0x000fca0000000002 */
[----:B------:R-:W-:-:S05]  /*29c0*/  F2FP.F16.F32.PACK_AB R2, RZ, R2 ;  /* 0x00000002ff02723e */ /* 0x000fca00000000ff */
[----:B------:R3:W-:Y:S01]  /*29d0*/  @P0 STG.E.U16 desc[UR36][R10.64+0x2], R2 ;  /* 0x000002020a000986 */ /* 0x0007e2000c101524 */
[----:B------:R-:W-:Y:S05]  /*29e0*/  @!P2 BRA `(.L_x_44) ;  /* 0x000000000004a947 */ /* 0x000fea0003800000 */
[----:B------:R4:W5:Y:S02]  /*29f0*/  LDG.E.LTC128B.U16 R19, desc[UR36][R4.64+0x10] ;  /* 0x0000102404137981 */ /* 0x000964000c1e1520 */
.L_x_44:
[----:B------:R-:W-:Y:S05]  /*2a00*/  BSYNC B1 ;  /* 0x0000000000017941 */ /* 0x000fea0003800000 */
.L_x_43:
[----:B---3-5:R-:W-:Y:S01]  /*2a10*/  HADD2.F32 R2, -RZ, R19.H0_H0 ;  /* 0x20000013ff027230 */ /* 0x028fe20000004100 */
        /* <DEDUP_REMOVED lines=9> */
.L_x_46:
[----:B------:R-:W-:Y:S05]  /*2ab0*/  BSYNC B1 ;  /* 0x0000000000017941 */ /* 0x000fea0003800000 */
.L_x_45:
[----:B-----5:R-:W-:Y:S01]  /*2ac0*/  HADD2.F32 R2, -RZ, R19.H0_H0 ;  /* 0x20000013ff027230 */ /* 0x020fe20000004100 */
[----:B------:R-:W-:Y:S01]  /*2ad0*/  ISETP.GT.AND P1, PT, R0, 0x8, P1 ;  /* 0x000000080000780c */ /* 0x000fe20000f24270 */
[----:B------:R-:W-:Y:S03]  /*2ae0*/  BSSY B1, `(.L_x_47) ;  /* 0x0000007000017945 */ /* 0x000fe60003800000 */
[----:B------:R-:W-:-:S04]  /*2af0*/  FMUL R2, R2, R59 ;  /* 0x0000003b02027220 */ /* 0x000fc80000400000 */
[----:B------:R-:W-:-:S05]  /*2b00*/  FFMA R2, R29, R58, R2 ;  /* 0x0000003a1d027223 */ /* 0x000fca0000000002 */
[----:B------:R-:W-:-:S05]  /*2b10*/  F2FP.F16.F32.PACK_AB R2, RZ, R2 ;  /* 0x00000002ff02723e */ /* 0x000fca00000000ff */
[----:B------:R0:W-:Y:S01]  /*2b20*/  @P3 STG.E.U16 desc[UR36][R6.64+0x12], R2 ;  /* 0x0000120206003986 */ /* 0x0001e2000c101524 */
[----:B------:R-:W-:Y:S05]  /*2b30*/  @!P1 BRA `(.L_x_48) ;  /* 0x0000000000049947 */ /* 0x000fea0003800000 */
[----:B------:R0:W5:Y:S02]  /*2b40*/  LDG.E.LTC128B.U16 R19, desc[UR36][R8.64+0x10] ;  /* 0x0000102408137981 */ /* 0x000164000c1e1520 */
.L_x_48:
[----:B------:R-:W-:Y:S05]  /*2b50*/  BSYNC B1 ;  /* 0x0000000000017941 */ /* 0x000fea0003800000 */
.L_x_47:
[----:B0----5:R-:W-:Y:S01]  /*2b60*/  HADD2.F32 R2, -RZ, R19.H0_H0 ;  /* 0x20000013ff027230 */ /* 0x021fe20000004100 */
[----:B------:R-:W-:Y:S01]  /*2b70*/  ISETP.GT.AND P0, PT, R0, 0x8, P0 ;  /* 0x000000080000780c */ /* 0x000fe20000704270 */
[----:B------:R-:W-:Y:S03]  /*2b80*/  BSSY B1, `(.L_x_49) ;  /* 0x0000007000017945 */ /* 0x000fe60003800000 */
[----:B---3--:R-:W-:-:S04]  /*2b90*/  FMUL R13, R2, R59 ;  /* 0x0000003b020d7220 */ /* 0x008fc80000400000 */
[----:B------:R-:W-:-:S05]  /*2ba0*/  FFMA R13, R30, R58, R13 ;  /* 0x0000003a1e0d7223 */ /* 0x000fca000000000d */
[----:B------:R-:W-:-:S05]  /*2bb0*/  F2FP.F16.F32.PACK_AB R13, RZ, R13 ;  /* 0x0000000dff0d723e */ /* 0x000fca00000000ff */
[----:B------:R0:W-:Y:S01]  /*2bc0*/  @P1 STG.E.U16 desc[UR36][R10.64+0x10], R13 ;  /* 0x0000100d0a001986 */ /* 0x0001e2000c101524 */
[----:B------:R-:W-:Y:S05]  /*2bd0*/  @!P0 BRA `(.L_x_50) ;  /* 0x0000000000048947 */ /* 0x000fea0003800000 */
[----:B------:R3:W5:Y:S02]  /*2be0*/  LDG.E.LTC128B.U16 R19, desc[UR36][R8.64+0x12] ;  /* 0x0000122408137981 */ /* 0x000764000c1e1520 */
.L_x_50:
[----:B------:R-:W-:Y:S05]  /*2bf0*/  BSYNC B1 ;  /* 0x0000000000017941 */ /* 0x000fea0003800000 */
.L_x_49:
        /* <DEDUP_REMOVED lines=10> */
.L_x_52:
[----:B------:R-:W-:Y:S05]  /*2ca0*/  BSYNC B1 ;  /* 0x0000000000017941 */ /* 0x000fea0003800000 */
.L_x_51:
[----:B0----5:R-:W-:Y:S01]  /*2cb0*/  HADD2.F32 R2, -RZ, R19.H0_H0 ;  /* 0x20000013ff027230 */ /* 0x021fe20000004100 */
        /* <DEDUP_REMOVED lines=9> */
.L_x_54:
[----:B------:R-:W-:Y:S05]  /*2d50*/  BSYNC B1 ;  /* 0x0000000000017941 */ /* 0x000fea0003800000 */
.L_x_53:
        /* <DEDUP_REMOVED lines=9> */
.L_x_56:
[----:B------:R-:W-:Y:S05]  /*2df0*/  BSYNC B1 ;  /* 0x0000000000017941 */ /* 0x000fea0003800000 */
.L_x_55:
[----:B0----5:R-:W-:Y:S01]  /*2e00*/  HADD2.F32 R2, -RZ, R19.H0_H0 ;  /* 0x20000013ff027230 */ /* 0x021fe20000004100 */
        /* <DEDUP_REMOVED lines=8> */
.L_x_58:
[----:B------:R-:W-:Y:S05]  /*2e90*/  BSYNC B1 ;  /* 0x0000000000017941 */ /* 0x000fea0003800000 */
.L_x_57:
        /* <DEDUP_REMOVED lines=10> */
.L_x_60:
[----:B------:R-:W-:Y:S05]  /*2f40*/  BSYNC B1 ;  /* 0x0000000000017941 */ /* 0x000fea0003800000 */
.L_x_59:
        /* <DEDUP_REMOVED lines=10> */
.L_x_62:
[----:B------:R-:W-:Y:S05]  /*2ff0*/  BSYNC B1 ;  /* 0x0000000000017941 */ /* 0x000fea0003800000 */
.L_x_61:
        /* <DEDUP_REMOVED lines=9> */
.L_x_64:
[----:B------:R-:W-:Y:S05]  /*3090*/  BSYNC B1 ;  /* 0x0000000000017941 */ /* 0x000fea0003800000 */
.L_x_63:
        /* <DEDUP_REMOVED lines=9> */
.L_x_66:
[----:B------:R-:W-:Y:S05]  /*3130*/  BSYNC B1 ;  /* 0x0000000000017941 */ /* 0x000fea0003800000 */
.L_x_65:
        /* <DEDUP_REMOVED lines=10> */
.L_x_68:
[----:B------:R-:W-:Y:S05]  /*31e0*/  BSYNC B1 ;  /* 0x0000000000017941 */ /* 0x000fea0003800000 */
.L_x_67:
        /* <DEDUP_REMOVED lines=10> */
.L_x_70:
[----:B------:R-:W-:Y:S05]  /*3290*/  BSYNC B1 ;  /* 0x0000000000017941 */ /* 0x000fea0003800000 */
.L_x_69:
        /* <DEDUP_REMOVED lines=9> */
.L_x_72:
[----:B------:R-:W-:Y:S05]  /*3330*/  BSYNC B1 ;  /* 0x0000000000017941 */ /* 0x000fea0003800000 */
.L_x_71:
        /* <DEDUP_REMOVED lines=9> */
.L_x_74:
[----:B------:R-:W-:Y:S05]  /*33d0*/  BSYNC B1 ;  /* 0x0000000000017941 */ /* 0x000fea0003800000 */
.L_x_73:
        /* <DEDUP_REMOVED lines=10> */
.L_x_76:
[----:B------:R-:W-:Y:S05]  /*3480*/  BSYNC B1 ;  /* 0x0000000000017941 */ /* 0x000fea0003800000 */
.L_x_75:
        /* <DEDUP_REMOVED lines=10> */
.L_x_78:
[----:B------:R-:W-:Y:S05]  /*3530*/  BSYNC B1 ;  /* 0x0000000000017941 */ /* 0x000fea0003800000 */
.L_x_77:
        /* <DEDUP_REMOVED lines=9> */
.L_x_80:
[----:B------:R-:W-:Y:S05]  /*35d0*/  BSYNC B1 ;  /* 0x0000000000017941 */ /* 0x000fea0003800000 */
.L_x_79:
        /* <DEDUP_REMOVED lines=9> */
.L_x_82:
[----:B------:R-:W-:Y:S05]  /*3670*/  BSYNC B1 ;  /* 0x0000000000017941 */ /* 0x000fea0003800000 */
.L_x_81:
        /* <DEDUP_REMOVED lines=10> */
.L_x_84:
[----:B------:R-:W-:Y:S05]  /*3720*/  BSYNC B1 ;  /* 0x0000000000017941 */ /* 0x000fea0003800000 */
.L_x_83:
        /* <DEDUP_REMOVED lines=10> */
.L_x_86:
[----:B------:R-:W-:Y:S05]  /*37d0*/  BSYNC B1 ;  /* 0x0000000000017941 */ /* 0x000fea0003800000 */
.L_x_85:
        /* <DEDUP_REMOVED lines=9> */
.L_x_88:
[----:B------:R-:W-:Y:S05]  /*3870*/  BSYNC B1 ;  /* 0x0000000000017941 */ /* 0x000fea0003800000 */
.L_x_87:
        /* <DEDUP_REMOVED lines=9> */
.L_x_90:
[----:B------:R-:W-:Y:S05]  /*3910*/  BSYNC B1 ;  /* 0x0000000000017941 */ /* 0x000fea0003800000 */
.L_x_89:
        /* <DEDUP_REMOVED lines=10> */
.L_x_92:
[----:B------:R-:W-:Y:S05]  /*39c0*/  BSYNC B1 ;  /* 0x0000000000017941 */ /* 0x000fea0003800000 */
.L_x_91:
[----:B0----5:R-:W-:Y:S01]  /*39d0*/  HADD2.F32 R2, -RZ, R19.H0_H0 ;  /* 0x20000013ff027230 */ /* 0x021fe20000004100 */
[----:B------:R-:W-:Y:S01]  /*39e0*/  ISETP.GT.AND P0, PT, R3, 0x39, PT ;  /* 0x000000390300780c */ /* 0x000fe20003f04270 */
[----:B------:R-:W-:Y:S01]  /*39f0*/  @P2 IMAD.MOV.U32 R3, RZ, RZ, R7 ;  /* 0x000000ffff032224 */ /* 0x000fe200078e0007 */
[----:B------:R-:W-:Y:S02]  /*3a00*/  BSSY B1, `(.L_x_93) ;  /* 0x0000009000017945 */ /* 0x000fe40003800000 */
[----:B------:R-:W-:Y:S01]  /*3a10*/  FMUL R13, R2, R59 ;  /* 0x0000003b020d7220 */ /* 0x000fe20000400000 */
[----:B------:R-:W-:Y:S01]  /*3a20*/  @P2 IMAD.MOV.U32 R2, RZ, RZ, R6 ;  /* 0x000000ffff022224 */ /* 0x000fe200078e0006 */
[----:B------:R-:W-:Y:S02]  /*3a30*/  ISETP.GT.AND P3, PT, R0, RZ, P0 ;  /* 0x000000ff0000720c */ /* 0x000fe40000764270 */
[----:B------:R-:W-:-:S05]  /*3a40*/  FFMA R13, R52, R58, R13 ;  /* 0x0000003a340d7223 */ /* 0x000fca000000000d */
[----:B------:R-:W-:-:S05]  /*3a50*/  F2FP.F16.F32.PACK_AB R13, RZ, R13 ;  /* 0x0000000dff0d723e */ /* 0x000fca00000000ff */
[----:B------:R0:W-:Y:S01]  /*3a60*/  @P2 STG.E.U16 desc[UR36][R2.64+0x70], R13 ;  /* 0x0000700d02002986 */ /* 0x0001e2000c101524 */
[----:B------:R-:W-:Y:S05]  /*3a70*/  @!P3 BRA `(.L_x_94) ;  /* 0x000000000004b947 */ /* 0x000fea0003800000 */
[----:B------:R0:W5:Y:S02]  /*3a80*/  LDG.E.LTC128B.U16 R19, desc[UR36][R4.64+0x72] ;  /* 0x0000722404137981 */ /* 0x000164000c1e1520 */
.L_x_94:
[----:B------:R-:W-:Y:S05]  /*3a90*/  BSYNC B1 ;  /* 0x0000000000017941 */ /* 0x000fea0003800000 */
.L_x_93:
        /* <DEDUP_REMOVED lines=9> */
.L_x_96:
[----:B------:R-:W-:Y:S05]  /*3b30*/  BSYNC B1 ;  /* 0x0000000000017941 */ /* 0x000fea0003800000 */
.L_x_95:
[----:B0----5:R-:W-:Y:S01]  /*3b40*/  HADD2.F32 R2, -RZ, R19.H0_H0 ;  /* 0x20000013ff027230 */ /* 0x021fe20000004100 */
[----:B------:R-:W-:Y:S01]  /*3b50*/  ISETP.GT.AND P0, PT, R0, 0x8, P0 ;  /* 0x000000080000780c */ /* 0x000fe20000704270 */
[----:B------:R-:W-:Y:S03]  /*3b60*/  BSSY B1, `(.L_x_97) ;  /* 0x000000a000017945 */ /* 0x000fe60003800000 */
[----:B------:R-:W-:Y:S01]  /*3b70*/  FMUL R3, R2, R59 ;  /* 0x0000003b02037220 */ /* 0x000fe20000400000 */
[----:B------:R-:W-:-:S03]  /*3b80*/  @P1 IMAD.MOV.U32 R2, RZ, RZ, R10 ;  /* 0x000000ffff021224 */ /* 0x000fc600078e000a */
[----:B------:R-:W-:-:S05]  /*3b90*/  FFMA R3, R54, R58, R3 ;  /* 0x0000003a36037223 */ /* 0x000fca0000000003 */
[----:B------:R-:W-:-:S04]  /*3ba0*/  F2FP.F16.F32.PACK_AB R3, RZ, R3 ;  /* 0x00000003ff03723e */ /* 0x000fc800000000ff */
[----:B----4-:R-:W-:Y:S01]  /*3bb0*/  PRMT R4, R3, 0x7610, R4 ;  /* 0x0000761003047816 */ /* 0x010fe20000000004 */
[----:B------:R-:W-:-:S05]  /*3bc0*/  @P1 IMAD.MOV.U32 R3, RZ, RZ, R11 ;  /* 0x000000ffff031224 */ /* 0x000fca00078e000b */
[----:B------:R0:W-:Y:S01]  /*3bd0*/  @P1 STG.E.U16 desc[UR36][R2.64+0x70], R4 ;  /* 0x0000700402001986 */ /* 0x0001e2000c101524 */
[----:B------:R-:W-:Y:S05]  /*3be0*/  @!P0 BRA `(.L_x_98) ;  /* 0x0000000000048947 */ /* 0x000fea0003800000 */
[----:B------:R4:W5:Y:S02]  /*3bf0*/  LDG.E.LTC128B.U16 R19, desc[UR36][R8.64+0x72] ;  /* 0x0000722408137981 */ /* 0x000964000c1e1520 */
.L_x_98:
[----:B------:R-:W-:Y:S05]  /*3c00*/  BSYNC B1 ;  /* 0x0000000000017941 */ /* 0x000fea0003800000 */
.L_x_97:
[----:B------:R-:W-:Y:S05]  /*3c10*/  @!P0 BRA `(.L_x_99) ;  /* 0x0000000800a88947 */ /* 0x000fea0003800000 */
[----:B-----5:R-:W-:-:S05]  /*3c20*/  HADD2.F32 R0, -RZ, R19.H0_H0 ;  /* 0x20000013ff007230 */ /* 0x020fca0000004100 */
[----:B------:R-:W-:-:S04]  /*3c30*/  FMUL R0, R0, R59 ;  /* 0x0000003b00007220 */ /* 0x000fc80000400000 */
[----:B------:R-:W-:-:S05]  /*3c40*/  FFMA R0, R55, R58, R0 ;  /* 0x0000003a37007223 */ /* 0x000fca0000000000 */
[----:B------:R-:W-:-:S05]  /*3c50*/  F2FP.F16.F32.PACK_AB R0, RZ, R0 ;  /* 0x00000000ff00723e */ /* 0x000fca00000000ff */
[----:B------:R0:W-:Y:S01]  /*3c60*/  STG.E.U16 desc[UR36][R10.64+0x72], R0 ;  /* 0x000072000a007986 */ /* 0x0001e2000c101524 */
[----:B------:R-:W-:Y:S05]  /*3c70*/  BRA `(.L_x_99) ;  /* 0x0000000800907947 */ /* 0x000fea0003800000 */
.L_x_38:
[----:B------:R-:W-:Y:S01]  /*3c80*/  ISETP.GT.AND P0, PT, R3, 0x1, PT ;  /* 0x000000010300780c */ /* 0x000fe20003f04270 */
[----:B------:R-:W-:Y:S01]  /*3c90*/  ULDC.64 UR4, c[0x0][0x5c0] ;  /* 0x0001700000047ab9 */ /* 0x000fe20000000a00 */
[-C--:B------:R-:W-:Y:S01]  /*3ca0*/  FMUL R24, R24, R58.reuse ;  /* 0x0000003a18187220 */ /* 0x080fe20000400000 */
[-C--:B------:R-:W-:Y:S01]  /*3cb0*/  FMUL R25, R25, R58.reuse ;  /* 0x0000003a19197220 */ /* 0x080fe20000400000 */
[----:B------:R-:W-:Y:S01]  /*3cc0*/  ISETP.GT.AND P3, PT, R0, RZ, P0 ;  /* 0x000000ff0000720c */ /* 0x000fe20000764270 */
[-C--:B------:R-:W-:Y:S01]  /*3cd0*/  FMUL R26, R26, R58.reuse ;  /* 0x0000003a1a1a7220 */ /* 0x080fe20000400000 */
[----:B------:R-:W-:Y:S01]  /*3ce0*/  LEA R4, P4, R70, UR4, 0x1 ;  /* 0x0000000446047c11 */ /* 0x000fe2000f8808ff */
[----:B------:R-:W-:Y:S01]  /*3cf0*/  FMUL R27, R27, R58 ;  /* 0x0000003a1b1b7220 */ /* 0x000fe20000400000 */
[----:B------:R-:W-:Y:S01]  /*3d00*/  F2FP.F16.F32.PACK_AB R24, RZ, R24 ;  /* 0x00000018ff18723e */ /* 0x000fe200000000ff */
[-C--:B------:R-:W-:Y:S01]  /*3d10*/  FMUL R28, R28, R58.reuse ;  /* 0x0000003a1c1c7220 */ /* 0x080fe20000400000 */
[----:B------:R-:W-:Y:S01]  /*3d20*/  LEA.HI.X R5, R70, UR5, R7, 0x1, P4 ;  /* 0x0000000546057c11 */ /* 0x000fe2000a0f0c07 */
[-C--:B------:R-:W-:Y:S01]  /*3d30*/  FMUL R29, R29, R58.reuse ;  /* 0x0000003a1d1d7220 */ /* 0x080fe20000400000 */
[----:B------:R-:W-:Y:S01]  /*3d40*/  F2FP.F16.F32.PACK_AB R25, RZ, R25 ;  /* 0x00000019ff19723e */ /* 0x000fe200000000ff */
[-C--:B------:R-:W-:Y:S01]  /*3d50*/  FMUL R30, R30, R58.reuse ;  /* 0x0000003a1e1e7220 */ /* 0x080fe20000400000 */
[----:B------:R-:W-:Y:S01]  /*3d60*/  SHF.L.U64.HI R77, R76, 0x4, R77 ;  /* 0x000000044c4d7819 */ /* 0x000fe2000001024d */
[----:B------:R-:W-:Y:S01]  /*3d70*/  @P1 STG.E.U16 desc[UR36][R4.64], R24 ;  /* 0x0000001804001986 */ /* 0x000fe2000c101524 */
[----:B------:R-:W-:Y:S01]  /*3d80*/  ISETP.GT.AND P1, PT, R3, 0x8, PT ;  /* 0x000000080300780c */ /* 0x000fe20003f24270 */
[----:B------:R-:W-:Y:S01]  /*3d90*/  FMUL R31, R31, R58 ;  /* 0x0000003a1f1f7220 */ /* 0x000fe20000400000 */
[----:B------:R-:W-:Y:S01]  /*3da0*/  ISETP.GT.AND P4, PT, R0, 0x8, P0 ;  /* 0x000000080000780c */ /* 0x000fe20000784270 */
[----:B------:R-:W-:Y:S01]  /*3db0*/  @P3 STG.E.U16 desc[UR36][R4.64+0x2], R25 ;  /* 0x0000021904003986 */ /* 0x000fe2000c101524 */
[----:B------:R-:W-:Y:S01]  /*3dc0*/  LEA R6, P3, R76, R4, 0x4 ;  /* 0x000000044c067211 */ /* 0x000fe200078620ff */
[-C--:B------:R-:W-:Y:S01]  /*3dd0*/  FMUL R32, R32, R58.reuse ;  /* 0x0000003a20207220 */ /* 0x080fe20000400000 */
[C---:B------:R-:W-:Y:S01]  /*3de0*/  ISETP.GT.AND P2, PT, R0.reuse, 0x8, P2 ;  /* 0x000000080000780c */ /* 0x040fe20001744270 */
[-C--:B------:R-:W-:Y:S01]  /*3df0*/  FMUL R33, R33, R58.reuse ;  /* 0x0000003a21217220 */ /* 0x080fe20000400000 */
[----:B------:R-:W-:Y:S01]  /*3e00*/  ISETP.GT.AND P0, PT, R3, 0x9, PT ;  /* 0x000000090300780c */ /* 0x000fe20003f04270 */
[----:B------:R-:W-:Y:S01]  /*3e10*/  IMAD.X R7, R77, 0x1, R5, P3 ;  /* 0x000000014d077824 */ /* 0x000fe200018e0605 */
[----:B------:R-:W-:Y:S01]  /*3e20*/  ISETP.GT.AND P5, PT, R0, RZ, P1 ;  /* 0x000000ff0000720c */ /* 0x000fe20000fa4270 */
[-C--:B------:R-:W-:Y:S01]  /*3e30*/  FMUL R34, R34, R58.reuse ;  /* 0x0000003a22227220 */ /* 0x080fe20000400000 */
[----:B------:R-:W-:Y:S01]  /*3e40*/  ISETP.GT.AND P3, PT, R0, RZ, P0 ;  /* 0x000000ff0000720c */ /* 0x000fe20000764270 */
[----:B------:R-:W-:Y:S01]  /*3e50*/  FMUL R35, R35, R58 ;  /* 0x0000003a23237220 */ /* 0x000fe20000400000 */
[----:B------:R-:W-:Y:S01]  /*3e60*/  F2FP.F16.F32.PACK_AB R26, RZ, R26 ;  /* 0x0000001aff1a723e */ /* 0x000fe200000000ff */
[-C--:B------:R-:W-:Y:S01]  /*3e70*/  FMUL R36, R36, R58.reuse ;  /* 0x0000003a24247220 */ /* 0x080fe20000400000 */
[----:B------:R-:W-:Y:S01]  /*3e80*/  F2FP.F16.F32.PACK_AB R27, RZ, R27 ;  /* 0x0000001bff1b723e */ /* 0x000fe200000000ff */
[----:B------:R-:W-:Y:S01]  /*3e90*/  FMUL R37, R37, R58 ;  /* 0x0000003a25257220 */ /* 0x000fe20000400000 */
[----:B------:R-:W-:Y:S01]  /*3ea0*/  F2FP.F16.F32.PACK_AB R28, RZ, R28 ;  /* 0x0000001cff1c723e */ /* 0x000fe200000000ff */
[----:B------:R-:W-:Y:S01]  /*3eb0*/  @P2 STG.E.U16 desc[UR36][R6.64], R26 ;  /* 0x0000001a06002986 */ /* 0x000fe2000c101524 */
[----:B------:R-:W-:Y:S01]  /*3ec0*/  F2FP.F16.F32.PACK_AB R29, RZ, R29 ;  /* 0x0000001dff1d723e */ /* 0x000fe200000000ff */
[-C--:B------:R-:W-:Y:S01]  /*3ed0*/  FMUL R38, R38, R58.reuse ;  /* 0x0000003a26267220 */ /* 0x080fe20000400000 */
[C---:B------:R-:W-:Y:S01]  /*3ee0*/  ISETP.GT.AND P2, PT, R0.reuse, 0x8, P1 ;  /* 0x000000080000780c */ /* 0x040fe20000f44270 */
[----:B------:R-:W-:Y:S01]  /*3ef0*/  @P4 STG.E.U16 desc[UR36][R6.64+0x2], R27 ;  /* 0x0000021b06004986 */ /* 0x000fe2000c101524 */
[----:B------:R-:W-:Y:S01]  /*3f00*/  ISETP.GT.AND P1, PT, R3, 0x10, PT ;  /* 0x000000100300780c */ /* 0x000fe20003f24270 */
[----:B------:R-:W-:Y:S01]  /*3f10*/  FMUL R39, R39, R58 ;  /* 0x0000003a27277220 */ /* 0x000fe20000400000 */
[----:B------:R-:W-:Y:S01]  /*3f20*/  F2FP.F16.F32.PACK_AB R30, RZ, R30 ;  /* 0x0000001eff1e723e */ /* 0x000fe200000000ff */
[----:B------:R-:W-:Y:S01]  /*3f30*/  @P5 STG.E.U16 desc[UR36][R4.64+0x10], R28 ;  /* 0x0000101c04005986 */ /* 0x000fe2000c101524 */
[----:B------:R-:W-:Y:S01]  /*3f40*/  ISETP.GT.AND P4, PT, R0, RZ, P1 ;  /* 0x000000ff0000720c */ /* 0x000fe20000f84270 */
[-C--:B------:R-:W-:Y:S01]  /*3f50*/  FMUL R40, R40, R58.reuse ;  /* 0x0000003a28287220 */ /* 0x080fe20000400000 */
[----:B------:R-:W-:Y:S01]  /*3f60*/  F2FP.F16.F32.PACK_AB R31, RZ, R31 ;  /* 0x0000001fff1f723e */ /* 0x000fe200000000ff */
[----:B------:R-:W-:Y:S01]  /*3f70*/  @P3 STG.E.U16 desc[UR36][R4.64+0x12], R29 ;  /* 0x0000121d04003986 */ /* 0x000fe2000c101524 */
[----:B------:R-:W-:Y:S01]  /*3f80*/  ISETP.GT.AND P3, PT, R0, 0x8, P0 ;  /* 0x000000080000780c */ /* 0x000fe20000764270 */
[----:B------:R-:W-:Y:S01]  /*3f90*/  FMUL R41, R41, R58 ;  /* 0x0000003a29297220 */ /* 0x000fe20000400000 */
[----:B------:R-:W-:Y:S01]  /*3fa0*/  ISETP.GT.AND P0, PT, R3, 0x11, PT ;  /* 0x000000110300780c */ /* 0x000fe20003f04270 */
[----:B------:R-:W-:Y:S01]  /*3fb0*/  @P2 STG.E.U16 desc[UR36][R6.64+0x10], R30 ;  /* 0x0000101e06002986 */ /* 0x000fe2000c101524 */
[----:B------:R-:W-:Y:S01]  /*3fc0*/  F2FP.F16.F32.PACK_AB R32, RZ, R32 ;  /* 0x00000020ff20723e */ /* 0x000fe200000000ff */
[-C--:B------:R-:W-:Y:S01]  /*3fd0*/  FMUL R42, R42, R58.reuse ;  /* 0x0000003a2a2a7220 */ /* 0x080fe20000400000 */
[C---:B------:R-:W-:Y:S01]  /*3fe0*/  ISETP.GT.AND P5, PT, R0.reuse, RZ, P0 ;  /* 0x000000ff0000720c */ /* 0x040fe200007a4270 */
[-C--:B------:R-:W-:Y:S01]  /*3ff0*/  FMUL R43, R43, R58.reuse ;  /* 0x0000003a2b2b7220 */ /* 0x080fe20000400000 */
[----:B------:R-:W-:Y:S01]  /*4000*/  ISETP.GT.AND P2, PT, R0, 0x8, P1 ;  /* 0x000000080000780c */ /* 0x000fe20000f44270 */
[-C--:B------:R-:W-:Y:S01]  /*4010*/  FMUL R44, R44, R58.reuse ;  /* 0x0000003a2c2c7220 */ /* 0x080fe20000400000 */
[----:B------:R-:W-:Y:S01]  /*4020*/  ISETP.GT.AND P1, PT, R3, 0x18, PT ;  /* 0x000000180300780c */ /* 0x000fe20003f24270 */
[-C--:B------:R-:W-:Y:S01]  /*4030*/  FMUL R45, R45, R58.reuse ;  /* 0x0000003a2d2d7220 */ /* 0x080fe20000400000 */
[----:B------:R-:W-:Y:S01]  /*4040*/  F2FP.F16.F32.PACK_AB R33, RZ, R33 ;  /* 0x00000021ff21723e */ /* 0x000fe200000000ff */
[----:B------:R-:W-:Y:S01]  /*4050*/  @P3 STG.E.U16 desc[UR36][R6.64+0x12], R31 ;  /* 0x0000121f06003986 */ /* 0x000fe2000c101524 */
[----:B------:R-:W-:Y:S01]  /*4060*/  ISETP.GT.AND P3, PT, R0, 0x8, P0 ;  /* 0x000000080000780c */ /* 0x000fe20000764270 */
[-C--:B------:R-:W-:Y:S01]  /*4070*/  FMUL R46, R46, R58.reuse ;  /* 0x0000003a2e2e7220 */ /* 0x080fe20000400000 */
[----:B------:R-:W-:Y:S01]  /*4080*/  ISETP.GT.AND P0, PT, R3, 0x19, PT ;  /* 0x000000190300780c */ /* 0x000fe20003f04270 */
[----:B------:R-:W-:Y:S01]  /*4090*/  @P4 STG.E.U16 desc[UR36][R4.64+0x20], R32 ;  /* 0x0000202004004986 */ /* 0x000fe2000c101524 */
[C---:B------:R-:W-:Y:S01]  /*40a0*/  ISETP.GT.AND P4, PT, R0.reuse, RZ, P1 ;  /* 0x000000ff0000720c */ /* 0x040fe20000f84270 */
[----:B------:R-:W-:Y:S01]  /*40b0*/  FMUL R47, R47, R58 ;  /* 0x0000003a2f2f7220 */ /* 0x000fe20000400000 */
[----:B------:R-:W-:Y:S01]  /*40c0*/  F2FP.F16.F32.PACK_AB R34, RZ, R34 ;  /* 0x00000022ff22723e */ /* 0x000fe200000000ff */
[----:B------:R-:W-:Y:S01]  /*40d0*/  @P5 STG.E.U16 desc[UR36][R4.64+0x22], R33 ;  /* 0x0000222104005986 */ /* 0x000fe2000c101524 */
[----:B------:R-:W-:Y:S01]  /*40e0*/  ISETP.GT.AND P5, PT, R0, RZ, P0 ;  /* 0x000000ff0000720c */ /* 0x000fe200007a4270 */
[----:B------:R-:W-:Y:S01]  /*40f0*/  FMUL R48, R48, R58 ;  /* 0x0000003a30307220 */ /* 0x000fe20000400000 */
[----:B------:R-:W-:Y:S01]  /*4100*/  F2FP.F16.F32.PACK_AB R35, RZ, R35 ;  /* 0x00000023ff23723e */ /* 0x000fe200000000ff */
[----:B------:R-:W-:Y:S01]  /*4110*/  @P2 STG.E.U16 desc[UR36][R6.64+0x20], R34 ;  /* 0x0000202206002986 */ /* 0x000fe2000c101524 */
[----:B------:R-:W-:Y:S01]  /*4120*/  F2FP.F16.F32.PACK_AB R36, RZ, R36 ;  /* 0x00000024ff24723e */ /* 0x000fe200000000ff */
[-C--:B------:R-:W-:Y:S01]  /*4130*/  FMUL R49, R49, R58.reuse ;  /* 0x0000003a31317220 */ /* 0x080fe20000400000 */
[----:B------:R-:W-:Y:S01]  /*4140*/  ISETP.GT.AND P2, PT, R0, 0x8, P1 ;  /* 0x000000080000780c */ /* 0x000fe20000f44270 */
[----:B------:R-:W-:Y:S01]  /*4150*/  @P3 STG.E.U16 desc[UR36][R6.64+0x22], R35 ;  /* 0x0000222306003986 */ /* 0x000fe2000c101524 */
[----:B------:R-:W-:Y:S01]  /*4160*/  ISETP.GT.AND P1, PT, R3, 0x20, PT ;  /* 0x000000200300780c */ /* 0x000fe20003f24270 */
[-C--:B------:R-:W-:Y:S01]  /*4170*/  FMUL R50, R50, R58.reuse ;  /* 0x0000003a32327220 */ /* 0x080fe20000400000 */
[----:B------:R-:W-:Y:S01]  /*4180*/  F2FP.F16.F32.PACK_AB R37, RZ, R37 ;  /* 0x00000025ff25723e */ /* 0x000fe200000000ff */
[----:B------:R-:W-:Y:S01]  /*4190*/  @P4 STG.E.U16 desc[UR36][R4.64+0x30], R36 ;  /* 0x0000302404004986 */ /* 0x000fe2000c101524 */
[C---:B------:R-:W-:Y:S01]  /*41a0*/  ISETP.GT.AND P3, PT, R0.reuse, 0x8, P0 ;  /* 0x000000080000780c */ /* 0x040fe20000764270 */
[-C--:B------:R-:W-:Y:S01]  /*41b0*/  FMUL R51, R51, R58.reuse ;  /* 0x0000003a33337220 */ /* 0x080fe20000400000 */
[----:B------:R-:W-:Y:S01]  /*41c0*/  ISETP.GT.AND P0, PT, R3, 0x21, PT ;  /* 0x000000210300780c */ /* 0x000fe20003f04270 */
[----:B------:R-:W-:Y:S01]  /*41d0*/  @P5 STG.E.U16 desc[UR36][R4.64+0x32], R37 ;  /* 0x0000322504005986 */ /* 0x000fe2000c101524 */
        /* <DEDUP_REMOVED lines=10> */
[----:B------:R-:W-:-:S02]  /*4280*/  F2FP.F16.F32.PACK_AB R41, RZ, R41 ;  /* 0x00000029ff29723e */ /* 0x000fc400000000ff */
[C---:B------:R-:W-:Y:S01]  /*4290*/  ISETP.GT.AND P1, PT, R0.reuse, 0x8, P1 ;  /* 0x000000080000780c */ /* 0x040fe20000f24270 */
[----:B------:R-:W-:Y:S01]  /*42a0*/  @P3 STG.E.U16 desc[UR36][R6.64+0x32], R39 ;  /* 0x0000322706003986 */ /* 0x000fe2000c101524 */
[C---:B------:R-:W-:Y:S02]  /*42b0*/  ISETP.GT.AND P2, PT, R0.reuse, 0x8, P0 ;  /* 0x000000080000780c */ /* 0x040fe40000744270 */
[C---:B------:R-:W-:Y:S01]  /*42c0*/  ISETP.GT.AND P0, PT, R3.reuse, 0x29, PT ;  /* 0x000000290300780c */ /* 0x040fe20003f04270 */
[----:B------:R-:W-:Y:S01]  /*42d0*/  @P4 STG.E.U16 desc[UR36][R4.64+0x40], R40 ;  /* 0x0000402804004986 */ /* 0x000fe2000c101524 */
[----:B------:R-:W-:Y:S02]  /*42e0*/  ISETP.GT.AND P4, PT, R3, 0x28, PT ;  /* 0x000000280300780c */ /* 0x000fe40003f84270 */
[----:B------:R-:W-:Y:S01]  /*42f0*/  F2FP.F16.F32.PACK_AB R42, RZ, R42 ;  /* 0x0000002aff2a723e */ /* 0x000fe200000000ff */
[----:B------:R-:W-:Y:S01]  /*4300*/  @P5 STG.E.U16 desc[UR36][R4.64+0x42], R41 ;  /* 0x0000422904005986 */ /* 0x000fe2000c101524 */
[----:B------:R-:W-:-:S02]  /*4310*/  ISETP.GT.AND P5, PT, R0, RZ, P4 ;  /* 0x000000ff0000720c */ /* 0x000fc400027a4270 */
[C---:B------:R-:W-:Y:S01]  /*4320*/  ISETP.GT.AND P3, PT, R0.reuse, RZ, P0 ;  /* 0x000000ff0000720c */ /* 0x040fe20000764270 */
[----:B------:R-:W-:Y:S01]  /*4330*/  @P1 STG.E.U16 desc[UR36][R6.64+0x40], R42 ;  /* 0x0000402a06001986 */ /* 0x000fe2000c101524 */
[----:B------:R-:W-:Y:S02]  /*4340*/  F2FP.F16.F32.PACK_AB R43, RZ, R43 ;  /* 0x0000002bff2b723e */ /* 0x000fe400000000ff */
[----:B------:R-:W-:Y:S02]  /*4350*/  F2FP.F16.F32.PACK_AB R44, RZ, R44 ;  /* 0x0000002cff2c723e */ /* 0x000fe400000000ff */
[C---:B------:R-:W-:Y:S01]  /*4360*/  ISETP.GT.AND P4, PT, R0.reuse, 0x8, P4 ;  /* 0x000000080000780c */ /* 0x040fe20002784270 */
[----:B------:R-:W-:Y:S01]  /*4370*/  @P2 STG.E.U16 desc[UR36][R6.64+0x42], R43 ;  /* 0x0000422b06002986 */ /* 0x000fe2000c101524 */
[----:B------:R-:W-:Y:S02]  /*4380*/  F2FP.F16.F32.PACK_AB R45, RZ, R45 ;  /* 0x0000002dff2d723e */ /* 0x000fe400000000ff */
[----:B------:R-:W-:Y:S01]  /*4390*/  ISETP.GT.AND P2, PT, R3, 0x31, PT ;  /* 0x000000310300780c */ /* 0x000fe20003f44270 */
[----:B------:R-:W-:Y:S01]  /*43a0*/  @P5 STG.E.U16 desc[UR36][R4.64+0x50], R44 ;  /* 0x0000502c04005986 */ /* 0x000fe2000c101524 */
[----:B------:R-:W-:-:S02]  /*43b0*/  ISETP.GT.AND P5, PT, R0, 0x8, P0 ;  /* 0x000000080000780c */ /* 0x000fc400007a4270 */
[C---:B------:R-:W-:Y:S01]  /*43c0*/  ISETP.GT.AND P1, PT, R3.reuse, 0x38, PT ;  /* 0x000000380300780c */ /* 0x040fe20003f24270 */
[----:B------:R-:W-:Y:S01]  /*43d0*/  @P3 STG.E.U16 desc[UR36][R4.64+0x52], R45 ;  /* 0x0000522d04003986 */ /* 0x000fe2000c101524 */
[C---:B------:R-:W-:Y:S02]  /*43e0*/  ISETP.GT.AND P3, PT, R3.reuse, 0x30, PT ;  /* 0x000000300300780c */ /* 0x040fe40003f64270 */
[----:B------:R-:W-:Y:S01]  /*43f0*/  ISETP.GT.AND P0, PT, R3, 0x39, PT ;  /* 0x000000390300780c */ /* 0x000fe20003f04270 */
[----:B------:R-:W-:Y:S01]  /*4400*/  @P4 IMAD.MOV.U32 R2, RZ, RZ, R6 ;  /* 0x000000ffff024224 */ /* 0x000fe200078e0006 */
[----:B------:R-:W-:Y:S01]  /*4410*/  F2FP.F16.F32.PACK_AB R46, RZ, R46 ;  /* 0x0000002eff2e723e */ /* 0x000fe200000000ff */
[----:B------:R-:W-:Y:S01]  /*4420*/  @P4 IMAD.MOV.U32 R3, RZ, RZ, R7 ;  /* 0x000000ffff034224 */ /* 0x000fe200078e0007 */
[----:B------:R-:W-:Y:S02]  /*4430*/  F2FP.F16.F32.PACK_AB R47, RZ, R47 ;  /* 0x0000002fff2f723e */ /* 0x000fe400000000ff */
[----:B------:R-:W-:-:S02]  /*4440*/  F2FP.F16.F32.PACK_AB R48, RZ, R48 ;  /* 0x00000030ff30723e */ /* 0x000fc400000000ff */
[----:B------:R1:W-:Y:S01]  /*4450*/  @P4 STG.E.U16 desc[UR36][R2.64+0x50], R46 ;  /* 0x0000502e02004986 */ /* 0x0003e2000c101524 */
[C---:B------:R-:W-:Y:S02]  /*4460*/  ISETP.GT.AND P4, PT, R0.reuse, RZ, P2 ;  /* 0x000000ff0000720c */ /* 0x040fe40001784270 */
[----:B------:R-:W-:Y:S02]  /*4470*/  F2FP.F16.F32.PACK_AB R49, RZ, R49 ;  /* 0x00000031ff31723e */ /* 0x000fe400000000ff */
[----:B------:R-:W-:Y:S02]  /*4480*/  ISETP.GT.AND P2, PT, R0, 0x8, P2 ;  /* 0x000000080000780c */ /* 0x000fe40001744270 */
[----:B------:R-:W-:Y:S02]  /*4490*/  F2FP.F16.F32.PACK_AB R50, RZ, R50 ;  /* 0x00000032ff32723e */ /* 0x000fe400000000ff */
[----:B------:R-:W-:Y:S02]  /*44a0*/  F2FP.F16.F32.PACK_AB R51, RZ, R51 ;  /* 0x00000033ff33723e */ /* 0x000fe400000000ff */
[----:B------:R-:W-:Y:S01]  /*44b0*/  F2FP.F16.F32.PACK_AB R52, RZ, R52 ;  /* 0x00000034ff34723e */ /* 0x000fe200000000ff */
[----:B-1----:R-:W-:Y:S01]  /*44c0*/  @P5 IMAD.MOV.U32 R2, RZ, RZ, R6 ;  /* 0x000000ffff025224 */ /* 0x002fe200078e0006 */
[----:B------:R-:W-:Y:S01]  /*44d0*/  F2FP.F16.F32.PACK_AB R53, RZ, R53 ;  /* 0x00000035ff35723e */ /* 0x000fe200000000ff */
[----:B------:R-:W-:Y:S01]  /*44e0*/  @P5 IMAD.MOV.U32 R3, RZ, RZ, R7 ;  /* 0x000000ffff035224 */ /* 0x000fe200078e0007 */
[----:B------:R-:W-:-:S02]  /*44f0*/  F2FP.F16.F32.PACK_AB R54, RZ, R54 ;  /* 0x00000036ff36723e */ /* 0x000fc400000000ff */
[----:B------:R-:W-:Y:S02]  /*4500*/  F2FP.F16.F32.PACK_AB R55, RZ, R55 ;  /* 0x00000037ff37723e */ /* 0x000fe400000000ff */
[----:B------:R1:W-:Y:S01]  /*4510*/  @P5 STG.E.U16 desc[UR36][R2.64+0x52], R47 ;  /* 0x0000522f02005986 */ /* 0x0003e2000c101524 */
[C---:B------:R-:W-:Y:S02]  /*4520*/  ISETP.GT.AND P5, PT, R0.reuse, RZ, P3 ;  /* 0x000000ff0000720c */ /* 0x040fe40001fa4270 */
[----:B------:R-:W-:-:S11]  /*4530*/  ISETP.GT.AND P3, PT, R0, 0x8, P3 ;  /* 0x000000080000780c */ /* 0x000fd60001f64270 */
[----:B-1----:R-:W-:Y:S02]  /*4540*/  @P5 IMAD.MOV.U32 R2, RZ, RZ, R4 ;  /* 0x000000ffff025224 */ /* 0x002fe400078e0004 */
[----:B------:R-:W-:-:S05]  /*4550*/  @P5 IMAD.MOV.U32 R3, RZ, RZ, R5 ;  /* 0x000000ffff035224 */ /* 0x000fca00078e0005 */
[----:B------:R1:W-:Y:S01]  /*4560*/  @P5 STG.E.U16 desc[UR36][R2.64+0x60], R48 ;  /* 0x0000603002005986 */ /* 0x0003e2000c101524 */
[C---:B------:R-:W-:Y:S02]  /*4570*/  ISETP.GT.AND P5, PT, R0.reuse, RZ, P0 ;  /* 0x000000ff0000720c */ /* 0x040fe400007a4270 */
[----:B------:R-:W-:Y:S01]  /*4580*/  ISETP.GT.AND P0, PT, R0, 0x8, P0 ;  /* 0x000000080000780c */ /* 0x000fe20000704270 */
[----:B-1----:R-:W-:Y:S02]  /*4590*/  @P4 IMAD.MOV.U32 R2, RZ, RZ, R4 ;  /* 0x000000ffff024224 */ /* 0x002fe400078e0004 */
[----:B------:R-:W-:-:S05]  /*45a0*/  @P4 IMAD.MOV.U32 R3, RZ, RZ, R5 ;  /* 0x000000ffff034224 */ /* 0x000fca00078e0005 */
[----:B------:R1:W-:Y:S01]  /*45b0*/  @P4 STG.E.U16 desc[UR36][R2.64+0x62], R49 ;  /* 0x0000623102004986 */ /* 0x0003e2000c101524 */
[C---:B------:R-:W-:Y:S02]  /*45c0*/  ISETP.GT.AND P4, PT, R0.reuse, RZ, P1 ;  /* 0x000000ff0000720c */ /* 0x040fe40000f84270 */
[----:B------:R-:W-:Y:S01]  /*45d0*/  ISETP.GT.AND P1, PT, R0, 0x8, P1 ;  /* 0x000000080000780c */ /* 0x000fe20000f24270 */
[----:B-1----:R-:W-:Y:S02]  /*45e0*/  @P3 IMAD.MOV.U32 R2, RZ, RZ, R6 ;  /* 0x000000ffff023224 */ /* 0x002fe400078e0006 */
[----:B------:R-:W-:-:S05]  /*45f0*/  @P3 IMAD.MOV.U32 R3, RZ, RZ, R7 ;  /* 0x000000ffff033224 */ /* 0x000fca00078e0007 */
[----:B------:R1:W-:Y:S02]  /*4600*/  @P3 STG.E.U16 desc[UR36][R2.64+0x60], R50 ;  /* 0x0000603202003986 */ /* 0x0003e4000c101524 */
[----:B-1----:R-:W-:Y:S02]  /*4610*/  @P2 IMAD.MOV.U32 R2, RZ, RZ, R6 ;  /* 0x000000ffff022224 */ /* 0x002fe400078e0006 */
[----:B------:R-:W-:-:S05]  /*4620*/  @P2 IMAD.MOV.U32 R3, RZ, RZ, R7 ;  /* 0x000000ffff032224 */ /* 0x000fca00078e0007 */
[----:B------:R1:W-:Y:S02]  /*4630*/  @P2 STG.E.U16 desc[UR36][R2.64+0x62], R51 ;  /* 0x0000623302002986 */ /* 0x0003e4000c101524 */
[----:B-1----:R-:W-:Y:S02]  /*4640*/  @P4 IMAD.MOV.U32 R2, RZ, RZ, R4 ;  /* 0x000000ffff024224 */ /* 0x002fe400078e0004 */
[----:B------:R-:W-:-:S05]  /*4650*/  @P4 IMAD.MOV.U32 R3, RZ, RZ, R5 ;  /* 0x000000ffff034224 */ /* 0x000fca00078e0005 */
[----:B------:R1:W-:Y:S04]  /*4660*/  @P4 STG.E.U16 desc[UR36][R2.64+0x70], R52 ;  /* 0x0000703402004986 */ /* 0x0003e8000c101524 */
[----:B------:R2:W-:Y:S01]  /*4670*/  @P5 STG.E.U16 desc[UR36][R4.64+0x72], R53 ;  /* 0x0000723504005986 */ /* 0x0005e2000c101524 */
[----:B-1----:R-:W-:Y:S02]  /*4680*/  @P1 IMAD.MOV.U32 R2, RZ, RZ, R6 ;  /* 0x000000ffff021224 */ /* 0x002fe400078e0006 */
[----:B------:R-:W-:-:S05]  /*4690*/  @P1 IMAD.MOV.U32 R3, RZ, RZ, R7 ;  /* 0x000000ffff031224 */ /* 0x000fca00078e0007 */
[----:B------:R2:W-:Y:S04]  /*46a0*/  @P1 STG.E.U16 desc[UR36][R2.64+0x70], R54 ;  /* 0x0000703602001986 */ /* 0x0005e8000c101524 */
[----:B------:R2:W-:Y:S02]  /*46b0*/  @P0 STG.E.U16 desc[UR36][R6.64+0x72], R55 ;  /* 0x0000723706000986 */ /* 0x0005e4000c101524 */
.L_x_99:
[----:B------:R-:W-:Y:S05]  /*46c0*/  BSYNC B0 ;  /* 0x0000000000007941 */ /* 0x000fea0003800000 */
.L_x_37:
[----:B0-2---:R-:W2:Y:S01]  /*46d0*/  LDL.64 R2, [R1] ;  /* 0x0000000001027983 */ /* 0x005ea20000100a00 */
[----:B------:R-:W-:Y:S01]  /*46e0*/  ULDC.64 UR4, c[0x0][0x650] ;  /* 0x0001940000047ab9 */ /* 0x000fe20000000a00 */
[----:B------:R0:W-:Y:S01]  /*46f0*/  SYNCS.ARRIVE.TRANS64.A1T0 RZ, [R66+UR47], RZ ;  /* 0x000000ff42ff79a7 */ /* 0x0001e2000810002f */
[----:B------:R-:W-:Y:S01]  /*4700*/  PRMT R0, RZ, 0x7610, R0 ;  /* 0x00007610ff007816 */ /* 0x000fe20000000000 */
[----:B-----5:R-:W-:Y:S02]  /*4710*/  IMAD.MOV.U32 R19, RZ, RZ, -0x1 ;  /* 0xffffffffff137424 */ /* 0x020fe400078e00ff */
[----:B------:R-:W-:Y:S01]  /*4720*/  IMAD.MOV.U32 R22, RZ, RZ, -0x1 ;  /* 0xffffffffff167424 */ /* 0x000fe200078e00ff */
[----:B--2---:R-:W-:-:S04]  /*4730*/  LEA R18, P0, R2, R18, 0x1 ;  /* 0x0000001202127211 */ /* 0x004fc800078008ff */
[----:B------:R-:W-:Y:S01]  /*4740*/  LEA.HI.X R17, R2, R17, R23, 0x1, P0 ;  /* 0x0000001102117211 */ /* 0x000fe200000f0c17 */
[----:B------:R-:W-:Y:S01]  /*4750*/  IMAD.MOV.U32 R2, RZ, RZ, -0x1 ;  /* 0xffffffffff027424 */ /* 0x000fe200078e00ff */
[----:B------:R-:W-:-:S04]  /*4760*/  ISETP.GE.U32.AND P0, PT, R18, UR4, PT ;  /* 0x0000000412007c0c */ /* 0x000fc8000bf06070 */
[----:B------:R-:W-:-:S13]  /*4770*/  ISETP.GE.U32.AND.EX P0, PT, R17, UR5, PT, P0 ;  /* 0x0000000511007c0c */ /* 0x000fda000bf06100 */
[----:B0-----:R-:W-:Y:S05]  /*4780*/  @P0 BRA `(.L_x_100) ;  /* 0x0000000400700947 */ /* 0x001fea0003800000 */
[----:B-1----:R-:W0:Y:S01]  /*4790*/  S2R R10, SR_CTAID.X ;  /* 0x00000000000a7919 */ /* 0x002e220000002500 */
[----:B---34-:R-:W1:Y:S01]  /*47a0*/  LDC.64 R8, c[0x0][0x628] ;  /* 0x00018a00ff087b82 */ /* 0x018e620000000a00 */
[----:B------:R-:W-:Y:S01]  /*47b0*/  ULDC UR4, c[0x0][0x150] ;  /* 0x0000540000047ab9 */ /* 0x000fe20000000800 */
[----:B------:R-:W-:Y:S01]  /*47c0*/  IMAD.MOV.U32 R6, RZ, RZ, R18 ;  /* 0x000000ffff067224 */ /* 0x000fe200078e0012 */
[----:B------:R-:W2:Y:S01]  /*47d0*/  S2R R20, SR_CTAID.Y ;  /* 0x0000000000147919 */ /* 0x000ea20000002600 */
[----:B------:R-:W-:-:S04]  /*47e0*/  IMAD.MOV.U32 R7, RZ, RZ, R17 ;  /* 0x000000ffff077224 */ /* 0x000fc800078e0011 */
[----:B------:R-:W3:Y:S08]  /*47f0*/  LDC R15, c[0x0][0x144] ;  /* 0x00005100ff0f7b82 */ /* 0x000ef00000000800 */
[----:B------:R-:W4:Y:S08]  /*4800*/  LDC R0, c[0x0][0x630] ;  /* 0x00018c00ff007b82 */ /* 0x000f300000000800 */
[----:B------:R-:W2:Y:S01]  /*4810*/  LDC.64 R12, c[0x0][0x620] ;  /* 0x00018800ff0c7b82 */ /* 0x000ea20000000a00 */
[----:B-1----:R-:W-:-:S04]  /*4820*/  ISETP.NE.U32.AND P0, PT, R8, RZ, PT ;  /* 0x000000ff0800720c */ /* 0x002fc80003f05070 */
[----:B------:R-:W-:Y:S02]  /*4830*/  ISETP.NE.AND.EX P0, PT, R9, RZ, PT, P0 ;  /* 0x000000ff0900720c */ /* 0x000fe40003f05300 */
[----:B0-----:R-:W-:-:S05]  /*4840*/  I2FP.F32.U32 R2, R10 ;  /* 0x0000000a00027245 */ /* 0x001fca0000201000 */
[----:B------:R-:W-:-:S04]  /*4850*/  FMUL R2, R2, UR4 ;  /* 0x0000000402027c20 */ /* 0x000fc80008400000 */
[----:B------:R0:W1:Y:S02]  /*4860*/  F2I.U32.TRUNC.NTZ R14, R2 ;  /* 0x00000002000e7305 */ /* 0x000064000020f000 */
[----:B---34-:R-:W-:Y:S05]  /*4870*/  @!P0 BRA `(.L_x_101) ;  /* 0x0000000000288947 */ /* 0x018fea0003800000 */
[----:B------:R-:W3:Y:S02]  /*4880*/  LDC R3, c[0x0][0x634] ;  /* 0x00018d00ff037b82 */ /* 0x000ee40000000800 */
[----:B---3--:R-:W-:-:S05]  /*4890*/  IADD3 R7, P0, R18, R3, RZ ;  /* 0x0000000312077210 */ /* 0x008fca0007f1e0ff */
[----:B------:R-:W-:-:S04]  /*48a0*/  IMAD.X R11, RZ, RZ, R17, P0 ;  /* 0x000000ffff0b7224 */ /* 0x000fc800000e0611 */
[----:B0-----:R-:W-:-:S04]  /*48b0*/  IMAD.WIDE.U32 R2, R11, R8, RZ ;  /* 0x000000080b027225 */ /* 0x001fc800078e00ff */
[----:B------:R-:W-:-:S04]  /*48c0*/  IMAD.WIDE.U32 R4, P0, R7, R9, R2 ;  /* 0x0000000907047225 */ /* 0x000fc80007800002 */
[----:B------:R-:W-:-:S04]  /*48d0*/  IMAD.WIDE.U32 R2, R7, R8, RZ ;  /* 0x0000000807027225 */ /* 0x000fc800078e00ff */
[----:B------:R-:W-:Y:S01]  /*48e0*/  IMAD.X R7, RZ, RZ, RZ, P0 ;  /* 0x000000ffff077224 */ /* 0x000fe200000e06ff */
[----:B------:R-:W-:Y:S01]  /*48f0*/  IADD3 RZ, P0, R3, R4, RZ ;  /* 0x0000000403ff7210 */ /* 0x000fe20007f1e0ff */
[----:B------:R-:W-:-:S04]  /*4900*/  IMAD.MOV.U32 R6, RZ, RZ, R5 ;  /* 0x000000ffff067224 */ /* 0x000fc800078e0005 */
[----:B------:R-:W-:-:S08]  /*4910*/  IMAD.WIDE.U32.X R6, R11, R9, R6, P0 ;  /* 0x000000090b067225 */ /* 0x000fd000000e0406 */
.L_x_101:
[----:B------:R-:W3:Y:S01]  /*4920*/  LDC.64 R26, c[0x0][0x640] ;  /* 0x00019000ff1a7b82 */ /* 0x000ee20000000a00 */
[-C--:B------:R-:W-:Y:S01]  /*4930*/  SHF.R.U64 R11, R6, R0.reuse, R7 ;  /* 0x00000000060b7219 */ /* 0x080fe20000001207 */
[----:B------:R-:W-:Y:S01]  /*4940*/  IMAD.MOV.U32 R19, RZ, RZ, R17 ;  /* 0x000000ffff137224 */ /* 0x000fe200078e0011 */
[----:B------:R-:W-:Y:S01]  /*4950*/  SHF.R.U32.HI R0, RZ, R0, R7 ;  /* 0x00000000ff007219 */ /* 0x000fe20000011607 */
[----:B-1----:R-:W-:Y:S01]  /*4960*/  IMAD.MOV R14, RZ, RZ, -R14 ;  /* 0x000000ffff0e7224 */ /* 0x002fe200078e0a0e */
[----:B------:R-:W-:Y:S01]  /*4970*/  IADD3 R5, P0, RZ, -R11, RZ ;  /* 0x8000000bff057210 */ /* 0x000fe20007f1e0ff */
[----:B------:R-:W-:Y:S01]  /*4980*/  ULDC UR4, c[0x0][0x154] ;  /* 0x0000550000047ab9 */ /* 0x000fe20000000800 */
[----:B------:R-:W-:Y:S01]  /*4990*/  IMAD.MOV.U32 R7, RZ, RZ, 0x1 ;  /* 0x00000001ff077424 */ /* 0x000fe200078e00ff */
[----:B------:R-:W1:Y:S01]  /*49a0*/  LDC R4, c[0x0][0x618] ;  /* 0x00018600ff047b82 */ /* 0x000e620000000800 */
[----:B------:R-:W-:Y:S02]  /*49b0*/  IMAD R22, R15, R14, R10 ;  /* 0x0000000e0f167224 */ /* 0x000fe400078e020a */
[----:B------:R-:W-:-:S04]  /*49c0*/  IMAD.X R3, RZ, RZ, ~R0, P0 ;  /* 0x000000ffff037224 */ /* 0x000fc800000e0e00 */
[-C--:B--2---:R-:W-:Y:S01]  /*49d0*/  IMAD R0, R3, R12.reuse, RZ ;  /* 0x0000000c03007224 */ /* 0x084fe200078e02ff */
[----:B------:R-:W2:Y:S01]  /*49e0*/  LDC R6, c[0x0][0x608] ;  /* 0x00018200ff067b82 */ /* 0x000ea20000000800 */
[----:B0-----:R-:W-:-:S04]  /*49f0*/  IMAD.WIDE.U32 R2, R5, R12, R18 ;  /* 0x0000000c05027225 */ /* 0x001fc800078e0012 */
[----:B------:R-:W-:Y:S01]  /*4a00*/  IMAD R5, R5, R13, R0 ;  /* 0x0000000d05057224 */ /* 0x000fe200078e0200 */
[----:B------:R-:W-:Y:S02]  /*4a10*/  I2FP.F32.U32 R0, R20 ;  /* 0x0000001400007245 */ /* 0x000fe40000201000 */
[----:B------:R-:W0:Y:S01]  /*4a20*/  LDC R24, c[0x0][0x658] ;  /* 0x00019600ff187b82 */ /* 0x000e220000000800 */
[----:B------:R-:W-:Y:S01]  /*4a30*/  IMAD.IADD R3, R3, 0x1, R5 ;  /* 0x0000000103037824 */ /* 0x000fe200078e0205 */
[----:B---3--:R-:W-:Y:S01]  /*4a40*/  ISETP.NE.U32.AND P0, PT, R26, RZ, PT ;  /* 0x000000ff1a00720c */ /* 0x008fe20003f05070 */
[----:B------:R-:W-:Y:S01]  /*4a50*/  FMUL R0, R0, UR4 ;  /* 0x0000000400007c20 */ /* 0x000fe20008400000 */
[----:B------:R-:W-:Y:S02]  /*4a60*/  IMAD.MOV.U32 R5, RZ, RZ, -0x1 ;  /* 0xffffffffff057424 */ /* 0x000fe400078e00ff */
[----:B------:R-:W-:Y:S01]  /*4a70*/  ISETP.NE.AND.EX P0, PT, R27, RZ, PT, P0 ;  /* 0x000000ff1b00720c */ /* 0x000fe20003f05300 */
[----:B------:R3:W4:Y:S01]  /*4a80*/  F2I.U32.TRUNC.NTZ R12, R0 ;  /* 0x00000000000c7305 */ /* 0x000722000020f000 */
[----:B------:R-:W3:Y:S01]  /*4a90*/  LDC R15, c[0x0][0x148] ;  /* 0x00005200ff0f7b82 */ /* 0x000ee20000000800 */
[----:B-1----:R-:W-:-:S02]  /*4aa0*/  SHF.R.U64 R10, R2, R4, R3 ;  /* 0x00000004020a7219 */ /* 0x002fc40000001203 */
[----:B------:R-:W-:-:S05]  /*4ab0*/  SHF.R.U32.HI R3, RZ, R4, R3 ;  /* 0x00000004ff037219 */ /* 0x000fca0000011603 */
[----:B------:R-:W1:Y:S01]  /*4ac0*/  LDC R14, c[0x0][0x600] ;  /* 0x00018000ff0e7b82 */ /* 0x000e620000000800 */
[-CC-:B--2---:R-:W-:Y:S02]  /*4ad0*/  SHF.R.U64 R8, R10, R6.reuse, R3.reuse ;  /* 0x000000060a087219 */ /* 0x184fe40000001203 */
[----:B------:R-:W-:-:S05]  /*4ae0*/  SHF.R.U32.HI R3, RZ, R6, R3 ;  /* 0x00000006ff037219 */ /* 0x000fca0000011603 */
[----:B------:R-:W2:Y:S01]  /*4af0*/  LDC R21, c[0x0][0x648] ;  /* 0x00019200ff157b82 */ /* 0x000ea20000000800 */
[-CC-:B0-----:R-:W-:Y:S02]  /*4b00*/  SHF.R.U64 R13, R8, R24.reuse, R3.reuse ;  /* 0x00000018080d7219 */ /* 0x181fe40000001203 */
[-C--:B------:R-:W-:Y:S02]  /*4b10*/  SHF.L.U32 R5, R5, R24.reuse, RZ ;  /* 0x0000001805057219 */ /* 0x080fe400000006ff */
[-C--:B------:R-:W-:Y:S01]  /*4b20*/  SHF.R.U32.HI R3, RZ, R24.reuse, R3 ;  /* 0x00000018ff037219 */ /* 0x080fe20000011603 */
[----:B------:R-:W-:Y:S01]  /*4b30*/  IMAD.MOV.U32 R2, RZ, RZ, R13 ;  /* 0x000000ffff027224 */ /* 0x000fe200078e000d */
[----:B------:R-:W-:Y:S01]  /*4b40*/  SHF.L.U32 R24, R7, R24, RZ ;  /* 0x0000001807187219 */ /* 0x000fe200000006ff */
[----:B------:R-:W0:Y:S01]  /*4b50*/  LDC R25, c[0x0][0x638] ;  /* 0x00018e00ff197b82 */ /* 0x000e220000000800 */
[----:B------:R-:W-:-:S07]  /*4b60*/  LOP3.LUT R19, RZ, R5, RZ, 0x33, !PT ;  /* 0x00000005ff137212 */ /* 0x000fce00078e33ff */
[----:B------:R-:W0:Y:S01]  /*4b70*/  LDC R28, c[0x0][0x610] ;  /* 0x00018400ff1c7b82 */ /* 0x000e220000000800 */
[----:B----4-:R-:W-:Y:S05]  /*4b80*/  @!P0 BRA `(.L_x_102) ;  /* 0x0000000000288947 */ /* 0x010fea0003800000 */
[----:B---3--:R-:W3:Y:S02]  /*4b90*/  LDC R0, c[0x0][0x64c] ;  /* 0x00019300ff007b82 */ /* 0x008ee40000000800 */
[----:B---3--:R-:W-:-:S05]  /*4ba0*/  IADD3 R7, P0, R13, R0, RZ ;  /* 0x000000000d077210 */ /* 0x008fca0007f1e0ff */
        /* <DEDUP_REMOVED lines=8> */
.L_x_102:
[----:B------:R-:W4:Y:S01]  /*4c30*/  LDC R4, c[0x0][0x65c] ;  /* 0x00019700ff047b82 */ /* 0x000f220000000800 */
[----:B--23--:R-:W-:Y:S01]  /*4c40*/  SHF.R.U64 R0, R2, R21, R3 ;  /* 0x0000001502007219 */ /* 0x00cfe20000001203 */
[----:B-1----:R-:W-:Y:S01]  /*4c50*/  VIADD R3, R14, 0xffffffff ;  /* 0xffffffff0e037836 */ /* 0x002fe20000000000 */
[----:B------:R-:W-:Y:S01]  /*4c60*/  LOP3.LUT R19, R8, R19, RZ, 0xc0, !PT ;  /* 0x0000001308137212 */ /* 0x000fe200078ec0ff */
[----:B------:R-:W-:Y:S02]  /*4c70*/  IMAD.MOV R12, RZ, RZ, -R12 ;  /* 0x000000ffff0c7224 */ /* 0x000fe400078e0a0c */
[----:B------:R-:W-:Y:S01]  /*4c80*/  IMAD.MOV R2, RZ, RZ, -R0 ;  /* 0x000000ffff027224 */ /* 0x000fe200078e0a00 */
[----:B------:R-:W-:Y:S01]  /*4c90*/  LOP3.LUT R3, R10, R3, RZ, 0xc0, !PT ;  /* 0x000000030a037212 */ /* 0x000fe200078ec0ff */
[----:B------:R-:W-:Y:S02]  /*4ca0*/  IMAD R19, R24, R0, R19 ;  /* 0x0000000018137224 */ /* 0x000fe400078e0213 */
[----:B0-----:R-:W-:-:S04]  /*4cb0*/  IMAD R0, R2, R25, R13 ;  /* 0x0000001902007224 */ /* 0x001fc800078e020d */
[----:B------:R-:W-:Y:S01]  /*4cc0*/  IMAD R2, R0, R14, R3 ;  /* 0x0000000e00027224 */ /* 0x000fe200078e0203 */
[----:B----4-:R-:W-:Y:S01]  /*4cd0*/  ISETP.NE.AND P0, PT, R4, 0x1, PT ;  /* 0x000000010400780c */ /* 0x010fe20003f05270 */
[----:B------:R-:W-:-:S05]  /*4ce0*/  IMAD.MOV.U32 R4, RZ, RZ, 0x1 ;  /* 0x00000001ff047424 */ /* 0x000fca00078e00ff */
[----:B------:R-:W-:-:S07]  /*4cf0*/  PRMT R0, R4, 0x7610, R0 ;  /* 0x0000761004007816 */ /* 0x000fce0000000000 */
[----:B------:R-:W-:-:S04]  /*4d00*/  @P0 IMAD R22, R15, R12, R20 ;  /* 0x0000000c0f160224 */ /* 0x000fc800078e0214 */
[----:B------:R-:W-:-:S05]  /*4d10*/  IMAD R19, R19, R28, R22 ;  /* 0x0000001c13137224 */ /* 0x000fca00078e0216 */
[----:B------:R-:W-:Y:S02]  /*4d20*/  SEL R22, R2, R19, !P0 ;  /* 0x0000001302167207 */ /* 0x000fe40004000000 */
[----:B------:R-:W-:Y:S01]  /*4d30*/  SEL R19, R19, R2, !P0 ;  /* 0x0000000213137207 */ /* 0x000fe20004000000 */
[----:B------:R-:W-:-:S07]  /*4d40*/  IMAD.MOV.U32 R2, RZ, RZ, R11 ;  /* 0x000000ffff027224 */ /* 0x000fce00078e000b */
.L_x_100:
[----:B------:R-:W-:Y:S02]  /*4d50*/  LOP3.LUT P0, RZ, R0, 0xff, RZ, 0xc0, !PT ;  /* 0x000000ff00ff7812 */ /* 0x000fe4000780c0ff */
[----:B------:R-:W-:-:S11]  /*4d60*/  LOP3.LUT R73, R73, 0x1, RZ, 0x3c, !PT ;  /* 0x0000000149497812 */ /* 0x000fd600078e3cff */
[----:B------:R-:W-:Y:S05]  /*4d70*/  @P0 BRA `(.L_x_103) ;  /* 0xffffffcc00300947 */ /* 0x000fea000383ffff */
[----:B------:R-:W-:Y:S05]  /*4d80*/  EXIT ;  /* 0x000000000000794d */ /* 0x000fea0003800000 */
.L_x_18:
[----:B------:R-:W-:-:S08]  /*4d90*/  ISETP.NE.AND P0, PT, R5, RZ, PT ;  /* 0x000000ff0500720c */ /* 0x000fd00003f05270 */
[----:B0-----:R-:W0:-:S00]  /*4da0*/  USETMAXREG.DEALLOC.CTAPOOL 0x28 ;  /* 0x00000028000079c8 */ /* 0x001e0000080e0500 */
[----:B------:R-:W-:Y:S05]  /*4db0*/  @P0 EXIT ;  /* 0x000000000000094d */ /* 0x000fea0003800000 */
[----:B0-----:R-:W-:Y:S01]  /*4dc0*/  LOP3.LUT P0, RZ, R8, 0xff, RZ, 0xc0, !PT ;  /* 0x000000ff08ff7812 */ /* 0x001fe2000780c0ff */
[----:B------:R-:W-:Y:S02]  /*4dd0*/  IMAD.MOV.U32 R0, RZ, RZ, 0x1 ;  /* 0x00000001ff007424 */ /* 0x000fe400078e00ff */
[----:B------:R-:W-:-:S10]  /*4de0*/  IMAD.MOV.U32 R6, RZ, RZ, RZ ;  /* 0x000000ffff067224 */ /* 0x000fd400078e00ff */
[----:B------:R-:W-:Y:S05]  /*4df0*/  @!P0 BRA `(.L_x_104) ;  /* 0x0000000c003c8947 */ /* 0x000fea0003800000 */
[----:B------:R-:W0:Y:S01]  /*4e00*/  S2R R8, SR_CgaCtaId ;  /* 0x0000000000087919 */ /* 0x000e220000008800 */
[----:B------:R-:W-:Y:S01]  /*4e10*/  LOP3.LUT P0, RZ, R4, 0x1f, RZ, 0xc0, !PT ;  /* 0x0000001f04ff7812 */ /* 0x000fe2000780c0ff */
[----:B------:R-:W-:Y:S01]  /*4e20*/  ULDC UR5, c[0x0][0x658] ;  /* 0x0001960000057ab9 */ /* 0x000fe20000000800 */
[----:B------:R-:W-:Y:S01]  /*4e30*/  UMOV UR6, 0xffffffff ;  /* 0xffffffff00067882 */ /* 0x000fe20000000000 */
[----:B------:R-:W-:Y:S01]  /*4e40*/  BSSY B0, `(.L_x_104) ;  /* 0x00000ca000007945 */ /* 0x000fe20003800000 */
[----:B------:R-:W-:Y:S01]  /*4e50*/  USHF.L.U32 UR6, UR6, UR5, URZ ;  /* 0x0000000506067299 */ /* 0x000fe2000800063f */
[C---:B------:R-:W-:Y:S01]  /*4e60*/  ISETP.NE.AND P2, PT, R3.reuse, RZ, PT ;  /* 0x000000ff0300720c */ /* 0x040fe20003f45270 */
[----:B------:R-:W-:Y:S01]  /*4e70*/  IMAD.MOV.U32 R9, RZ, RZ, 0x1 ;  /* 0x00000001ff097424 */ /* 0x000fe200078e00ff */
[----:B------:R-:W-:Y:S01]  /*4e80*/  ISETP.NE.OR P0, PT, R3, RZ, !P0 ;  /* 0x000000ff0300720c */ /* 0x000fe20004705670 */
[----:B------:R-:W-:Y:S01]  /*4e90*/  IMAD.MOV.U32 R0, RZ, RZ, 0x1 ;  /* 0x00000001ff007424 */ /* 0x000fe200078e00ff */
[----:B------:R-:W-:Y:S01]  /*4ea0*/  LOP3.LUT R7, R16, 0x2, RZ, 0xfc, !PT ;  /* 0x0000000210077812 */ /* 0x000fe200078efcff */
[----:B------:R-:W-:Y:S01]  /*4eb0*/  IMAD.MOV.U32 R6, RZ, RZ, RZ ;  /* 0x000000ffff067224 */ /* 0x000fe200078e00ff */
[----:B------:R-:W-:Y:S01]  /*4ec0*/  ULDC UR4, c[0x0][0x600] ;  /* 0x0001800000047ab9 */ /* 0x000fe20000000800 */
[----:B------:R-:W-:Y:S01]  /*4ed0*/  UMOV UR7, 0x1 ;  /* 0x0000000100077882 */ /* 0x000fe20000000000 */
[----:B------:R-:W-:-:S02]  /*4ee0*/  UIADD3 UR19, UR40, 0x1, URZ ;  /* 0x0000000128137890 */ /* 0x000fc4000fffe03f */
[----:B------:R-:W-:Y:S02]  /*4ef0*/  UIADD3 UR15, UR4, -0x1, URZ ;  /* 0xffffffff040f7890 */ /* 0x000fe4000fffe03f */
[----:B------:R-:W-:Y:S02]  /*4f00*/  USHF.L.U32 UR17, UR7, UR5, URZ ;  /* 0x0000000507117299 */ /* 0x000fe4000800063f */
[----:B------:R-:W-:Y:S01]  /*4f10*/  ULOP3.LUT UR16, URZ, UR6, URZ, 0x33, !UPT ;  /* 0x000000063f107292 */ /* 0x000fe2000f8e333f */
[----:B------:R-:W-:Y:S01]  /*4f20*/  ULDC.64 UR20, c[0x0][0x198] ;  /* 0x0000660000147ab9 */ /* 0x000fe20000000a00 */
[C---:B0-----:R-:W-:Y:S02]  /*4f30*/  IMAD.SHL.U32 R10, R8.reuse, 0x8, RZ ;  /* 0x00000008080a7824 */ /* 0x041fe400078e00ff */
[----:B------:R-:W-:-:S03]  /*4f40*/  IMAD.SHL.U32 R8, R8, 0x100, RZ ;  /* 0x0000010008087824 */ /* 0x000fc600078e00ff */
[----:B------:R-:W-:Y:S02]  /*4f50*/  LOP3.LUT R10, R10, 0x38, RZ, 0xc0, !PT ;  /* 0x000000380a0a7812 */ /* 0x000fe400078ec0ff */
[----:B------:R-:W-:-:S07]  /*4f60*/  LOP3.LUT R8, R8, 0x700, RZ, 0xc0, !PT ;  /* 0x0000070008087812 */ /* 0x000fce00078ec0ff */
.L_x_116:
[----:B------:R-:W-:-:S03]  /*4f70*/  UMOV UR4, 0xffffffff ;  /* 0xffffffff00047882 */ /* 0x000fc60000000000 */
[----:B------:R-:W-:Y:S05]  /*4f80*/  BRA.DIV UR4, `(.L_x_105) ;  /* 0x0000001e044c7947 */ /* 0x000fea000b800000 */
[----:B------:R-:W-:-:S13]  /*4f90*/  ELECT P6, URZ, PT ;  /* 0x00000000003f782f */ /* 0x000fda00038c0000 */
.L_x_153:
[----:B------:R-:W0:Y:S01]  /*4fa0*/  LDC R3, c[0x0][0x28c] ;  /* 0x0000a300ff037b82 */ /* 0x000e220000000800 */
[----:B------:R-:W-:Y:S01]  /*4fb0*/  BSSY B1, `(.L_x_106) ;  /* 0x0000039000017945 */ /* 0x000fe20003800000 */
[----:B0-----:R-:W-:-:S13]  /*4fc0*/  ISETP.LT.OR P6, PT, R3, 0x1, !P6 ;  /* 0x000000010300780c */ /* 0x001fda00077c1670 */
[----:B------:R-:W-:Y:S05]  /*4fd0*/  @P6 BRA `(.L_x_107) ;  /* 0x0000000000d86947 */ /* 0x000fea0003800000 */
[----:B------:R-:W-:Y:S02]  /*4fe0*/  IMAD.SHL.U32 R19, R19, 0x40, RZ ;  /* 0x0000004013137824 */ /* 0x000fe400078e00ff */
[----:B------:R-:W-:Y:S02]  /*4ff0*/  IMAD R22, R22, 0x40, R10 ;  /* 0x0000004016167824 */ /* 0x000fe400078e020a */
[----:B------:R-:W-:Y:S02]  /*5000*/  IMAD.MOV.U32 R14, RZ, RZ, RZ ;  /* 0x000000ffff0e7224 */ /* 0x000fe400078e00ff */
[----:B------:R-:W-:Y:S02]  /*5010*/  IMAD.U32 R15, RZ, RZ, UR19 ;  /* 0x00000013ff0f7e24 */ /* 0x000fe4000f8e00ff */
[----:B------:R-:W-:Y:S02]  /*5020*/  IMAD.MOV.U32 R3, RZ, RZ, R0 ;  /* 0x000000ffff037224 */ /* 0x000fe400078e0000 */
[----:B------:R-:W-:-:S07]  /*5030*/  IMAD.MOV.U32 R5, RZ, RZ, R6 ;  /* 0x000000ffff057224 */ /* 0x000fce00078e0006 */
.L_x_111:
[----:B------:R-:W0:Y:S01]  /*5040*/  S2R R11, SR_CgaCtaId ;  /* 0x00000000000b7919 */ /* 0x000e220000008800 */
[----:B------:R-:W-:-:S04]  /*5050*/  MOV R4, 0x400 ;  /* 0x0000040000047802 */ /* 0x000fc80000000f00 */
[----:B0-----:R-:W-:Y:S02]  /*5060*/  LEA R12, R11, R4, 0x18 ;  /* 0x000000040b0c7211 */ /* 0x001fe400078ec0ff */
[----:B------:R-:W-:Y:S01]  /*5070*/  SHF.L.U32 R4, R3, 0x1f, RZ ;  /* 0x0000001f03047819 */ /* 0x000fe200000006ff */
[----:B------:R-:W0:Y:S02]  /*5080*/  @!P2 LDC R11, c[0x0][0x500] ;  /* 0x00014000ff0bab82 */ /* 0x000e240000000800 */
[----:B------:R-:W-:-:S04]  /*5090*/  IMAD R13, R5, 0x8, R12 ;  /* 0x00000008050d7824 */ /* 0x000fc800078e020c */
[----:B------:R-:W1:Y:S02]  /*50a0*/  SYNCS.PHASECHK.TRANS64.TRYWAIT P1, [R13+URZ+0xe0], R4 ;  /* 0x0000e0040d0075a7 */ /* 0x000e64000802017f */
[----:B-1----:R-:W-:Y:S05]  /*50b0*/  @!P1 BRA `(.L_x_108) ;  /* 0x0000001c00209947 */ /* 0x002fea0003800000 */
.L_x_154:
[----:B-1----:R-:W-:Y:S01]  /*50c0*/  PRMT R4, R7, 0x9910, RZ ;  /* 0x0000991007047816 */ /* 0x002fe200000000ff */
[----:B0-----:R0:W-:Y:S03]  /*50d0*/  @!P2 SYNCS.ARRIVE.TRANS64 RZ, [R13+URZ], R11 ;  /* 0x0000000b0dffa9a7 */ /* 0x0011e6000800003f */
[----:B------:R-:W-:-:S13]  /*50e0*/  ISETP.NE.AND P1, PT, R4, 0x2, PT ;  /* 0x000000020400780c */ /* 0x000fda0003f25270 */
[----:B0-----:R-:W-:Y:S05]  /*50f0*/  @P1 BRA `(.L_x_109) ;  /* 0x0000000000041947 */ /* 0x001fea0003800000 */
[----:B------:R-:W-:Y:S01]  /*5100*/  BPT.TRAP 0x1 ;  /* 0x000000040000795c */ /* 0x000fe20000300000 */
.L_x_109:
[----:B------:R-:W-:Y:S05]  /*5110*/  @P0 BRA `(.L_x_110) ;  /* 0x0000000000040947 */ /* 0x000fea0003800000 */
[----:B------:R-:W-:Y:S01]  /*5120*/  BPT.TRAP 0x1 ;  /* 0x000000040000795c */ /* 0x000fe20000300000 */
.L_x_110:
[----:B------:R-:W-:Y:S01]  /*5130*/  IMAD R4, R5, 0x800, R8 ;  /* 0x0000080005047824 */ /* 0x000fe200078e0208 */
[----:B------:R-:W-:Y:S01]  /*5140*/  R2UR UR9, R13 ;  /* 0x000000000d0972ca */ /* 0x000fe200000e0000 */
[--C-:B------:R-:W-:Y:S01]  /*5150*/  IMAD R11, R5, 0x1000, R12.reuse ;  /* 0x00001000050b7824 */ /* 0x100fe200078e020c */
[----:B------:R-:W-:Y:S01]  /*5160*/  UIADD3 UR4, UP0, UR20, 0xf0, URZ ;  /* 0x000000f014047890 */ /* 0x000fe2000ff1e03f */
[----:B------:R-:W-:Y:S01]  /*5170*/  IMAD R4, R4, 0x2, R12 ;  /* 0x0000000204047824 */ /* 0x000fe200078e020c */
[----:B------:R-:W-:Y:S01]  /*5180*/  R2UR UR11, R19 ;  /* 0x00000000130b72ca */ /* 0x000fe200000e0000 */
[----:B------:R-:W-:Y:S01]  /*5190*/  VIADD R15, R15, 0xffffffff ;  /* 0xffffffff0f0f7836 */ /* 0x000fe20000000000 */
[----:B------:R-:W-:Y:S01]  /*51a0*/  R2UR UR5, R11 ;  /* 0x000000000b0572ca */ /* 0x000fe200000e0000 */
[----:B------:R-:W-:Y:S01]  /*51b0*/  UIADD3 UR22, UP1, UR20, 0x1f0, URZ ;  /* 0x000001f014167890 */ /* 0x000fe2000ff3e03f */
[----:B------:R-:W-:Y:S01]  /*51c0*/  R2UR UR8, R4 ;  /* 0x00000000040872ca */ /* 0x000fe200000e0000 */
[----:B------:R-:W-:Y:S01]  /*51d0*/  VIADD R5, R5, 0x1 ;  /* 0x0000000105057836 */ /* 0x000fe20000000000 */
[----:B------:R-:W-:Y:S01]  /*51e0*/  R2UR UR10, R14 ;  /* 0x000000000e0a72ca */ /* 0x000fe200000e0000 */
[----:B------:R-:W-:Y:S01]  /*51f0*/  UIADD3.X UR23, URZ, UR21, URZ, UP1, !UPT ;  /* 0x000000153f177290 */ /* 0x000fe20008ffe43f */
[----:B------:R-:W-:Y:S01]  /*5200*/  R2UR UR12, R2 ;  /* 0x00000000020c72ca */ /* 0x000fe200000e0000 */
[----:B------:R-:W-:Y:S01]  /*5210*/  UMOV UR6, 0x0 ;  /* 0x0000000000067882 */ /* 0x000fe20000000000 */
[----:B------:R-:W-:Y:S01]  /*5220*/  R2UR UR18, R22 ;  /* 0x00000000161272ca */ /* 0x000fe200000e0000 */
[----:B------:R-:W-:Y:S01]  /*5230*/  UMOV UR7, 0x10000000 ;  /* 0x1000000000077882 */ /* 0x000fe20000000000 */
[----:B------:R-:W-:Y:S01]  /*5240*/  ISETP.GT.AND P3, PT, R15, 0x1, PT ;  /* 0x000000010f00780c */ /* 0x000fe20003f64270 */
[----:B------:R-:W-:Y:S01]  /*5250*/  UMOV UR24, 0xff0000 ;  /* 0x00ff000000187882 */ /* 0x000fe20000000000 */
[C---:B------:R-:W-:Y:S01]  /*5260*/  ISETP.NE.AND P1, PT, R5.reuse, 0x1c, PT ;  /* 0x0000001c0500780c */ /* 0x040fe20003f25270 */
[----:B------:R-:W-:Y:S01]  /*5270*/  UIADD3 UR13, UR5, 0x300, URZ ;  /* 0x00000300050d7890 */ /* 0x000fe2000fffe03f */
[----:B------:R-:W-:Y:S01]  /*5280*/  VIADD R14, R14, 0x20 ;  /* 0x000000200e0e7836 */ /* 0x000fe20000000000 */
[----:B------:R-:W-:Y:S01]  /*5290*/  UIADD3.X UR5, URZ, UR21, URZ, UP0, !UPT ;  /* 0x000000153f057290 */ /* 0x000fe200087fe43f */
[----:B------:R-:W-:Y:S01]  /*52a0*/  SEL R4, RZ, 0x1, P1 ;  /* 0x00000001ff047807 */ /* 0x000fe20000800000 */
[----:B------:R-:W-:Y:S01]  /*52b0*/  UIADD3 UR14, UR8, 0x1c300, URZ ;  /* 0x0001c300080e7890 */ /* 0x000fe2000fffe03f */
[----:B------:R-:W-:-:S02]  /*52c0*/  SEL R5, R5, RZ, P1 ;  /* 0x000000ff05057207 */ /* 0x000fc40000800000 */
[----:B------:R-:W-:Y:S01]  /*52d0*/  UMOV UR8, UR13 ;  /* 0x0000000d00087c82 */ /* 0x000fe20008000000 */
[----:B------:R-:W-:-:S03]  /*52e0*/  LOP3.LUT R3, R3, R4, RZ, 0x3c, !PT ;  /* 0x0000000403037212 */ /* 0x000fc600078e3cff */
[----:B------:R0:W-:Y:S02]  /*52f0*/  UTMALDG.3D [UR8], [UR4], desc[UR6] ;  /* 0x00000608040075b4 */ /* 0x0001e40008011000 */
[----:B0-----:R-:W-:Y:S01]  /*5300*/  UMOV UR8, UR14 ;  /* 0x0000000e00087c82 */ /* 0x001fe20008000000 */
[----:B------:R-:W-:Y:S02]  /*5310*/  UMOV UR11, UR18 ;  /* 0x00000012000b7c82 */ /* 0x000fe40008000000 */
[----:B------:R0:W-:Y:S02]  /*5320*/  UTMALDG.3D.MULTICAST [UR8], [UR22], UR24, desc[UR6] ;  /* 0x00000608160073b4 */ /* 0x0001e40008011818 */
[----:B0-----:R-:W-:Y:S05]  /*5330*/  @P3 BRA `(.L_x_111) ;  /* 0xfffffffc00403947 */ /* 0x001fea000383ffff */
.L_x_107:
[----:B------:R-:W-:Y:S05]  /*5340*/  BSYNC B1 ;  /* 0x0000000000017941 */ /* 0x000fea0003800000 */
.L_x_106:
[----:B------:R-:W2:Y:S01]  /*5350*/  LDL.64 R12, [R1] ;  /* 0x00000000010c7983 */ /* 0x000ea20000100a00 */
[----:B------:R-:W-:Y:S01]  /*5360*/  LOP3.LUT P4, RZ, R9, 0xff, RZ, 0xc0, !PT ;  /* 0x000000ff09ff7812 */ /* 0x000fe2000788c0ff */
[----:B------:R-:W-:Y:S01]  /*5370*/  VIADD R9, R6, UR40 ;  /* 0x0000002806097c36 */ /* 0x000fe20008000000 */
[----:B------:R-:W-:Y:S01]  /*5380*/  ULDC.64 UR4, c[0x0][0x650] ;  /* 0x0001940000047ab9 */ /* 0x000fe20000000a00 */
[----:B------:R-:W-:Y:S01]  /*5390*/  IMAD.U32 R4, RZ, RZ, UR40 ;  /* 0x00000028ff047e24 */ /* 0x000fe2000f8e00ff */
[----:B------:R-:W-:Y:S01]  /*53a0*/  UISETP.GE.U32.AND UP0, UPT, UR40, 0x1c, UPT ;  /* 0x0000001c2800788c */ /* 0x000fe2000bf06070 */
[----:B------:R-:W-:Y:S01]  /*53b0*/  BSSY B1, `(.L_x_112) ;  /* 0x0000070000017945 */ /* 0x000fe20003800000 */
[----:B------:R-:W-:Y:S01]  /*53c0*/  ISETP.GT.U32.AND P1, PT, R9, 0x1b, PT ;  /* 0x0000001b0900780c */ /* 0x000fe20003f24070 */
[----:B------:R-:W-:Y:S02]  /*53d0*/  IMAD.MOV.U32 R19, RZ, RZ, -0x1 ;  /* 0xffffffffff137424 */ /* 0x000fe400078e00ff */
[----:B------:R-:W-:Y:S01]  /*53e0*/  IMAD.MOV.U32 R22, RZ, RZ, -0x1 ;  /* 0xffffffffff167424 */ /* 0x000fe200078e00ff */
[----:B------:R-:W-:-:S02]  /*53f0*/  ISETP.LT.U32.AND P1, PT, R4, 0x1c, P1 ;  /* 0x0000001c0400780c */ /* 0x000fc40000f21070 */
[----:B------:R-:W-:Y:S01]  /*5400*/  PLOP3.LUT P3, PT, PT, PT, UP0, 0x80, 0x0 ;  /* 0x000000000000781c */ /* 0x000fe20003f6f008 */
[----:B------:R-:W0:Y:S01]  /*5410*/  @P4 S2R R3, SR_CgaCtaId ;  /* 0x0000000000034919 */ /* 0x000e220000008800 */
[----:B------:R-:W-:Y:S02]  /*5420*/  @P4 MOV R2, 0x400 ;  /* 0x0000040000024802 */ /* 0x000fe40000000f00 */
[----:B------:R-:W-:-:S04]  /*5430*/  SEL R5, RZ, 0x1, !P1 ;  /* 0x00000001ff057807 */ /* 0x000fc80004800000 */
[----:B------:R-:W-:Y:S02]  /*5440*/  LOP3.LUT R0, R0, R5, RZ, 0x3c, !PT ;  /* 0x0000000500007212 */ /* 0x000fe400078e3cff */
[----:B0-----:R-:W-:-:S04]  /*5450*/  @P4 LEA R2, R3, R2, 0x18 ;  /* 0x0000000203024211 */ /* 0x001fc800078ec0ff */
[----:B------:R0:W-:Y:S02]  /*5460*/  @P4 SYNCS.ARRIVE.TRANS64.A1T0 RZ, [R2+URZ+0x1f8], RZ ;  /* 0x0001f8ff02ff49a7 */ /* 0x0001e4000810003f */
[----:B0-----:R-:W-:-:S05]  /*5470*/  SHF.R.U32.HI R2, RZ, 0x2, R9 ;  /* 0x00000002ff027819 */ /* 0x001fca0000011609 */
[----:B------:R-:W-:-:S04]  /*5480*/  IMAD.WIDE.U32 R2, R2, 0x24924925, RZ ;  /* 0x2492492502027825 */ /* 0x000fc800078e00ff */
[----:B------:R-:W-:Y:S01]  /*5490*/  IMAD R6, R3, -0x1c, R9 ;  /* 0xffffffe403067824 */ /* 0x000fe200078e0209 */
[--C-:B------:R-:W-:Y:S01]  /*54a0*/  @P3 LOP3.LUT R0, R0, 0x1, R3.reuse, 0x78, !PT ;  /* 0x0000000100003812 */ /* 0x100fe200078e7803 */
[----:B------:R-:W-:Y:S01]  /*54b0*/  IMAD.MOV.U32 R2, RZ, RZ, -0x1 ;  /* 0xffffffffff027424 */ /* 0x000fe200078e00ff */
[----:B------:R-:W-:Y:S02]  /*54c0*/  PRMT R3, RZ, 0x7610, R3 ;  /* 0x00007610ff037816 */ /* 0x000fe40000000003 */
[----:B------:R-:W-:Y:S02]  /*54d0*/  PRMT R9, RZ, 0x7610, R9 ;  /* 0x00007610ff097816 */ /* 0x000fe40000000009 */
[----:B--2---:R-:W-:-:S04]  /*54e0*/  IADD3 R18, P4, R18, R12, RZ ;  /* 0x0000000c12127210 */ /* 0x004fc80007f9e0ff */
[----:B------:R-:W-:Y:S01]  /*54f0*/  ISETP.GE.U32.AND P1, PT, R18, UR4, PT ;  /* 0x0000000412007c0c */ /* 0x000fe2000bf26070 */
[----:B------:R-:W-:-:S05]  /*5500*/  IMAD.X R17, R17, 0x1, R23, P4 ;  /* 0x0000000111117824 */ /* 0x000fca00020e0617 */
[----:B------:R-:W-:-:S13]  /*5510*/  ISETP.GE.U32.AND.EX P1, PT, R17, UR5, PT, P1 ;  /* 0x0000000511007c0c */ /* 0x000fda000bf26110 */
[----:B------:R-:W-:Y:S05]  /*5520*/  @P1 BRA `(.L_x_113) ;  /* 0x0000000400601947 */ /* 0x000fea0003800000 */
[----:B------:R-:W0:Y:S01]  /*5530*/  S2R R12, SR_CTAID.X ;  /* 0x00000000000c7919 */ /* 0x000e220000002500 */
[----:B------:R-:W-:Y:S01]  /*5540*/  ULDC.64 UR4, c[0x0][0x628] ;  /* 0x00018a0000047ab9 */ /* 0x000fe20000000a00 */
[----:B------:R-:W-:Y:S01]  /*5550*/  ULDC UR7, c[0x0][0x630] ;  /* 0x00018c0000077ab9 */ /* 0x000fe20000000800 */
[----:B------:R-:W-:Y:S01]  /*5560*/  ISETP.NE.U32.AND P1, PT, RZ, UR4, PT ;  /* 0x00000004ff007c0c */ /* 0x000fe2000bf25070 */
[----:B------:R-:W1:Y:S01]  /*5570*/  S2R R13, SR_CTAID.Y ;  /* 0x00000000000d7919 */ /* 0x000e620000002600 */
[----:B------:R-:W-:Y:S01]  /*5580*/  ULDC UR8, c[0x0][0x150] ;  /* 0x0000540000087ab9 */ /* 0x000fe20000000800 */
[----:B------:R-:W-:Y:S01]  /*5590*/  IMAD.MOV.U32 R2, RZ, RZ, R18 ;  /* 0x000000ffff027224 */ /* 0x000fe200078e0012 */
[----:B------:R-:W-:Y:S01]  /*55a0*/  ISETP.NE.AND.EX P1, PT, RZ, UR5, PT, P1 ;  /* 0x00000005ff007c0c */ /* 0x000fe2000bf25310 */
[----:B------:R-:W-:Y:S01]  /*55b0*/  IMAD.MOV.U32 R3, RZ, RZ, R17 ;  /* 0x000000ffff037224 */ /* 0x000fe200078e0011 */
[----:B0-----:R-:W-:-:S11]  /*55c0*/  I2FP.F32.U32 R14, R12 ;  /* 0x0000000c000e7245 */ /* 0x001fd60000201000 */
[----:B------:R-:W-:Y:S05]  /*55d0*/  @!P1 BRA `(.L_x_114) ;  /* 0x0000000000289947 */ /* 0x000fea0003800000 */
[----:B------:R-:W-:Y:S02]  /*55e0*/  ULDC UR6, c[0x0][0x634] ;  /* 0x00018d0000067ab9 */ /* 0x000fe40000000800 */
[----:B------:R-:W-:-:S05]  /*55f0*/  IADD3 R3, P1, R18, UR6, RZ ;  /* 0x0000000612037c10 */ /* 0x000fca000ff3e0ff */
[----:B------:R-:W-:-:S04]  /*5600*/  IMAD.X R11, RZ, RZ, R17, P1 ;  /* 0x000000ffff0b7224 */ /* 0x000fc800008e0611 */
[----:B------:R-:W-:-:S04]  /*5610*/  IMAD.WIDE.U32 R4, R11, UR4, RZ ;  /* 0x000000040b047c25 */ /* 0x000fc8000f8e00ff */
[----:B------:R-:W-:-:S04]  /*5620*/  IMAD.WIDE.U32 R4, P1, R3, UR5, R4 ;  /* 0x0000000503047c25 */ /* 0x000fc8000f820004 */
[----:B------:R-:W-:-:S04]  /*5630*/  IMAD.WIDE.U32 R2, R3, UR4, RZ ;  /* 0x0000000403027c25 */ /* 0x000fc8000f8e00ff */
[----:B------:R-:W-:Y:S01]  /*5640*/  IMAD.MOV.U32 R2, RZ, RZ, R5 ;  /* 0x000000ffff027224 */ /* 0x000fe200078e0005 */
[----:B------:R-:W-:Y:S01]  /*5650*/  IADD3 RZ, P3, R3, R4, RZ ;  /* 0x0000000403ff7210 */ /* 0x000fe20007f7e0ff */
[----:B------:R-:W-:-:S04]  /*5660*/  IMAD.X R3, RZ, RZ, RZ, P1 ;  /* 0x000000ffff037224 */ /* 0x000fc800008e06ff */
[----:B------:R-:W-:-:S08]  /*5670*/  IMAD.WIDE.U32.X R2, R11, UR5, R2, P3 ;  /* 0x000000050b027c25 */ /* 0x000fd000098e0402 */
.L_x_114:
[----:B------:R-:W0:Y:S01]  /*5680*/  LDC R21, c[0x0][0x65c] ;  /* 0x00019700ff157b82 */ /* 0x000e220000000800 */
[--C-:B------:R-:W-:Y:S01]  /*5690*/  SHF.R.U64 R11, R2, UR7, R3.reuse ;  /* 0x00000007020b7c19 */ /* 0x100fe20008001203 */
[----:B------:R-:W-:Y:S01]  /*56a0*/  FMUL R14, R14, UR8 ;  /* 0x000000080e0e7c20 */ /* 0x000fe20008400000 */
[----:B------:R-:W-:Y:S01]  /*56b0*/  SHF.R.U32.HI R2, RZ, UR7, R3 ;  /* 0x00000007ff027c19 */ /* 0x000fe20008011603 */
[----:B------:R-:W-:Y:S01]  /*56c0*/  ULDC UR6, c[0x0][0x154] ;  /* 0x0000550000067ab9 */ /* 0x000fe20000000800 */
[----:B------:R-:W-:Y:S01]  /*56d0*/  IADD3 R15, P1, RZ, -R11, RZ ;  /* 0x8000000bff0f7210 */ /* 0x000fe20007f3e0ff */
[----:B------:R-:W-:Y:S01]  /*56e0*/  ULDC.64 UR4, c[0x0][0x620] ;  /* 0x0001880000047ab9 */ /* 0x000fe20000000a00 */
[----:B-1----:R-:W-:Y:S01]  /*56f0*/  I2FP.F32.U32 R3, R13 ;  /* 0x0000000d00037245 */ /* 0x002fe20000201000 */
[----:B------:R-:W1:Y:S01]  /*5700*/  LDC R19, c[0x0][0x144] ;  /* 0x00005100ff137b82 */ /* 0x000e620000000800 */
[----:B------:R-:W2:Y:S01]  /*5710*/  F2I.U32.TRUNC.NTZ R14, R14 ;  /* 0x0000000e000e7305 */ /* 0x000ea2000020f000 */
[----:B------:R-:W-:-:S02]  /*5720*/  IMAD.X R2, RZ, RZ, ~R2, P1 ;  /* 0x000000ffff027224 */ /* 0x000fc400008e0e02 */
[----:B------:R-:W-:Y:S01]  /*5730*/  FMUL R4, R3, UR6 ;  /* 0x0000000603047c20 */ /* 0x000fe20008400000 */
[----:B------:R-:W-:Y:S01]  /*5740*/  IMAD.MOV.U32 R3, RZ, RZ, R17 ;  /* 0x000000ffff037224 */ /* 0x000fe200078e0011 */
[----:B------:R-:W-:Y:S01]  /*5750*/  ULDC.64 UR6, c[0x0][0x640] ;  /* 0x0001900000067ab9 */ /* 0x000fe20000000a00 */
[----:B------:R-:W-:Y:S01]  /*5760*/  IMAD R2, R2, UR4, RZ ;  /* 0x0000000402027c24 */ /* 0x000fe2000f8e02ff */
[----:B------:R-:W3:Y:S01]  /*5770*/  LDC R20, c[0x0][0x148] ;  /* 0x00005200ff147b82 */ /* 0x000ee20000000800 */
[----:B------:R-:W-:Y:S01]  /*5780*/  ISETP.NE.U32.AND P1, PT, RZ, UR6, PT ;  /* 0x00000006ff007c0c */ /* 0x000fe2000bf25070 */
[----:B------:R-:W4:Y:S01]  /*5790*/  F2I.U32.TRUNC.NTZ R4, R4 ;  /* 0x0000000400047305 */ /* 0x000f22000020f000 */
[----:B------:R-:W-:Y:S02]  /*57a0*/  IMAD R5, R15, UR5, R2 ;  /* 0x000000050f057c24 */ /* 0x000fe4000f8e0202 */
[----:B------:R-:W-:Y:S01]  /*57b0*/  IMAD.MOV.U32 R2, RZ, RZ, R18 ;  /* 0x000000ffff027224 */ /* 0x000fe200078e0012 */
[----:B------:R-:W-:-:S02]  /*57c0*/  ISETP.NE.AND.EX P1, PT, RZ, UR7, PT, P1 ;  /* 0x00000007ff007c0c */ /* 0x000fc4000bf25310 */
[----:B0-----:R-:W-:Y:S01]  /*57d0*/  ISETP.NE.AND P4, PT, R21, 0x1, PT ;  /* 0x000000011500780c */ /* 0x001fe20003f85270 */
[----:B------:R-:W-:Y:S01]  /*57e0*/  IMAD.WIDE.U32 R2, R15, UR4, R2 ;  /* 0x000000040f027c25 */ /* 0x000fe2000f8e0002 */
[----:B------:R-:W-:-:S03]  /*57f0*/  ULDC UR4, c[0x0][0x618] ;  /* 0x0001860000047ab9 */ /* 0x000fc60000000800 */
[----:B--2---:R-:W-:Y:S02]  /*5800*/  IMAD.MOV R14, RZ, RZ, -R14 ;  /* 0x000000ffff0e7224 */ /* 0x004fe400078e0a0e */
[----:B------:R-:W-:Y:S02]  /*5810*/  IMAD.IADD R3, R3, 0x1, R5 ;  /* 0x0000000103037824 */ /* 0x000fe400078e0205 */
[----:B-1----:R-:W-:-:S03]  /*5820*/  IMAD R12, R19, R14, R12 ;  /* 0x0000000e130c7224 */ /* 0x002fc600078e020c */
[--C-:B------:R-:W-:Y:S01]  /*5830*/  SHF.R.U64 R14, R2, UR4, R3.reuse ;  /* 0x00000004020e7c19 */ /* 0x100fe20008001203 */
[----:B----4-:R-:W-:Y:S01]  /*5840*/  IMAD.MOV R2, RZ, RZ, -R4 ;  /* 0x000000ffff027224 */ /* 0x010fe200078e0a04 */
[----:B------:R-:W-:Y:S01]  /*5850*/  SHF.R.U32.HI R3, RZ, UR4, R3 ;  /* 0x00000004ff037c19 */ /* 0x000fe20008011603 */
[----:B------:R-:W-:Y:S02]  /*5860*/  ULDC UR4, c[0x0][0x608] ;  /* 0x0001820000047ab9 */ /* 0x000fe40000000800 */
[----:B---3--:R-:W-:Y:S01]  /*5870*/  @P4 IMAD R12, R20, R2, R13 ;  /* 0x00000002140c4224 */ /* 0x008fe200078e020d */
[--C-:B------:R-:W-:Y:S02]  /*5880*/  SHF.R.U64 R19, R14, UR4, R3.reuse ;  /* 0x000000040e137c19 */ /* 0x100fe40008001203 */
[----:B------:R-:W-:Y:S01]  /*5890*/  SHF.R.U32.HI R2, RZ, UR4, R3 ;  /* 0x00000004ff027c19 */ /* 0x000fe20008011603 */
[----:B------:R-:W-:-:S03]  /*58a0*/  ULDC UR4, c[0x0][0x658] ;  /* 0x0001960000047ab9 */ /* 0x000fc60000000800 */
[--C-:B------:R-:W-:Y:S02]  /*58b0*/  SHF.R.U64 R13, R19, UR4, R2.reuse ;  /* 0x00000004130d7c19 */ /* 0x100fe40008001202 */
[----:B------:R-:W-:-:S03]  /*58c0*/  SHF.R.U32.HI R2, RZ, UR4, R2 ;  /* 0x00000004ff027c19 */ /* 0x000fc60008011602 */
[----:B------:R-:W-:Y:S02]  /*58d0*/  IMAD.MOV.U32 R4, RZ, RZ, R13 ;  /* 0x000000ffff047224 */ /* 0x000fe400078e000d */
[----:B------:R-:W-:Y:S01]  /*58e0*/  IMAD.MOV.U32 R3, RZ, RZ, R2 ;  /* 0x000000ffff037224 */ /* 0x000fe200078e0002 */
[----:B------:R-:W-:Y:S06]  /*58f0*/  @!P1 BRA `(.L_x_115) ;  /* 0x00000000002c9947 */ /* 0x000fec0003800000 */
        /* <DEDUP_REMOVED lines=9> */
[----:B------:R-:W-:-:S04]  /*5990*/  IMAD.WIDE.U32.X R2, R15, UR7, R2, P3 ;  /* 0x000000070f027c25 */ /* 0x000fc800098e0402 */
[----:B------:R-:W-:-:S07]  /*59a0*/  IMAD.MOV.U32 R4, RZ, RZ, R2 ;  /* 0x000000ffff047224 */ /* 0x000fce00078e0002 */
.L_x_115:
[----:B------:R-:W-:Y:S01]  /*59b0*/  ULDC UR4, c[0x0][0x648] ;  /* 0x0001920000047ab9 */ /* 0x000fe20000000800 */
[----:B------:R-:W-:Y:S01]  /*59c0*/  LOP3.LUT R2, R19, UR16, RZ, 0xc0, !PT ;  /* 0x0000001013027c12 */ /* 0x000fe2000f8ec0ff */
[----:B------:R-:W-:Y:S01]  /*59d0*/  ULDC UR5, c[0x0][0x610] ;  /* 0x0001840000057ab9 */ /* 0x000fe20000000800 */
[----:B------:R-:W-:Y:S01]  /*59e0*/  SHF.R.U64 R3, R4, UR4, R3 ;  /* 0x0000000404037c19 */ /* 0x000fe20008001203 */
[----:B------:R-:W-:Y:S01]  /*59f0*/  ULDC UR4, c[0x0][0x638] ;  /* 0x00018e0000047ab9 */ /* 0x000fe20000000800 */
[----:B------:R-:W-:-:S03]  /*5a00*/  LOP3.LUT R14, R14, UR15, RZ, 0xc0, !PT ;  /* 0x0000000f0e0e7c12 */ /* 0x000fc6000f8ec0ff */
[----:B------:R-:W-:Y:S02]  /*5a10*/  IMAD.MOV R4, RZ, RZ, -R3 ;  /* 0x000000ffff047224 */ /* 0x000fe400078e0a03 */
[----:B------:R-:W-:Y:S02]  /*5a20*/  IMAD R3, R3, UR17, R2 ;  /* 0x0000001103037c24 */ /* 0x000fe4000f8e0202 */
[----:B------:R-:W-:Y:S01]  /*5a30*/  IMAD R13, R4, UR4, R13 ;  /* 0x00000004040d7c24 */ /* 0x000fe2000f8e020d */
[----:B------:R-:W-:Y:S01]  /*5a40*/  ULDC UR4, c[0x0][0x600] ;  /* 0x0001800000047ab9 */ /* 0x000fe20000000800 */
[----:B------:R-:W-:Y:S02]  /*5a50*/  IMAD R12, R3, UR5, R12 ;  /* 0x00000005030c7c24 */ /* 0x000fe4000f8e020c */
[----:B------:R-:W-:Y:S02]  /*5a60*/  IMAD R13, R13, UR4, R14 ;  /* 0x000000040d0d7c24 */ /* 0x000fe4000f8e020e */
[----:B------:R-:W-:-:S02]  /*5a70*/  IMAD.MOV.U32 R3, RZ, RZ, 0x1 ;  /* 0x00000001ff037424 */ /* 0x000fc400078e00ff */
[----:B------:R-:W-:Y:S01]  /*5a80*/  IMAD.MOV.U32 R2, RZ, RZ, R11 ;  /* 0x000000ffff027224 */ /* 0x000fe200078e000b */
[----:B------:R-:W-:Y:S02]  /*5a90*/  SEL R22, R13, R12, !P4 ;  /* 0x0000000c0d167207 */ /* 0x000fe40006000000 */
[----:B------:R-:W-:-:S07]  /*5aa0*/  SEL R19, R12, R13, !P4 ;  /* 0x0000000d0c137207 */ /* 0x000fce0006000000 */
.L_x_113:
[----:B------:R-:W-:Y:S05]  /*5ab0*/  BSYNC B1 ;  /* 0x0000000000017941 */ /* 0x000fea0003800000 */
.L_x_112:
[----:B------:R-:W-:-:S13]  /*5ac0*/  LOP3.LUT P1, RZ, R3, 0xff, RZ, 0xc0, !PT ;  /* 0x000000ff03ff7812 */ /* 0x000fda000782c0ff */
[----:B------:R-:W-:Y:S05]  /*5ad0*/  @P1 BRA `(.L_x_116) ;  /* 0xfffffff400241947 */ /* 0x000fea000383ffff */
[----:B------:R-:W-:Y:S05]  /*5ae0*/  BSYNC B0 ;  /* 0x0000000000007941 */ /* 0x000fea0003800000 */
.L_x_104:
[----:B------:R-:W-:-:S03]  /*5af0*/  UMOV UR4, 0xffffffff ;  /* 0xffffffff00047882 */ /* 0x000fc60000000000 */
[----:B------:R-:W-:Y:S05]  /*5b00*/  BRA.DIV UR4, `(.L_x_117) ;  /* 0x0000001204a07947 */ /* 0x000fea000b800000 */
[----:B------:R-:W-:-:S13]  /*5b10*/  ELECT P6, URZ, PT ;  /* 0x00000000003f782f */ /* 0x000fda00038c0000 */
.L_x_157:
[----:B------:R-:W-:Y:S04]  /*5b20*/  BSSY B0, `(.L_x_118) ;  /* 0x0000103000007945 */ /* 0x000fe80003800000 */
[----:B------:R-:W-:Y:S05]  /*5b30*/  @!P6 BRA `(.L_x_119) ;  /* 0x000000100004e947 */ /* 0x000fea0003800000 */
[----:B------:R-:W-:-:S04]  /*5b40*/  LOP3.LUT R16, R16, 0x2, RZ, 0xfc, !PT ;  /* 0x0000000210107812 */ /* 0x000fc800078efcff */
[----:B------:R-:W-:-:S13]  /*5b50*/  ISETP.NE.AND P0, PT, R16, 0x3, PT ;  /* 0x000000031000780c */ /* 0x000fda0003f05270 */
[----:B------:R-:W-:Y:S05]  /*5b60*/  @!P0 BRA `(.L_x_120) ;  /* 0x0000000000048947 */ /* 0x000fea0003800000 */
[----:B------:R-:W-:Y:S01]  /*5b70*/  BPT.TRAP 0x1 ;  /* 0x000000040000795c */ /* 0x000fe20000300000 */
.L_x_120:
[----:B------:R-:W0:Y:S01]  /*5b80*/  S2R R3, SR_CgaCtaId ;  /* 0x0000000000037919 */ /* 0x000e220000008800 */
[----:B------:R-:W-:-:S04]  /*5b90*/  MOV R2, 0x400 ;  /* 0x0000040000027802 */ /* 0x000fc80000000f00 */
[----:B0-----:R-:W-:Y:S02]  /*5ba0*/  LEA R3, R3, R2, 0x18 ;  /* 0x0000000203037211 */ /* 0x001fe400078ec0ff */
[----:B------:R-:W-:-:S03]  /*5bb0*/  SHF.L.U32 R2, R0, 0x1f, RZ ;  /* 0x0000001f00027819 */ /* 0x000fc600000006ff */
[----:B------:R-:W-:-:S04]  /*5bc0*/  VIADD R3, R3, 0xe0 ;  /* 0x000000e003037836 */ /* 0x000fc80000000000 */
[C---:B------:R-:W-:Y:S02]  /*5bd0*/  IMAD R7, R6.reuse, 0x8, R3 ;  /* 0x0000000806077824 */ /* 0x040fe400078e0203 */
[----:B------:R-:W-:Y:S02]  /*5be0*/  VIADD R6, R6, 0x1 ;  /* 0x0000000106067836 */ /* 0x000fe40000000000 */
[----:B------:R-:W0:Y:S03]  /*5bf0*/  SYNCS.PHASECHK.TRANS64.TRYWAIT P0, [R7+URZ], R2 ;  /* 0x00000002070075a7 */ /* 0x000e26000800017f */
[----:B------:R-:W-:-:S04]  /*5c00*/  ISETP.NE.AND P1, PT, R6, 0x1c, PT ;  /* 0x0000001c0600780c */ /* 0x000fc80003f25270 */
[----:B------:R-:W-:Y:S02]  /*5c10*/  SEL R5, RZ, 0x1, P1 ;  /* 0x00000001ff057807 */ /* 0x000fe40000800000 */
[----:B------:R-:W-:Y:S02]  /*5c20*/  SEL R6, R6, RZ, P1 ;  /* 0x000000ff06067207 */ /* 0x000fe40000800000 */
[----:B------:R-:W-:-:S03]  /*5c30*/  LOP3.LUT R5, R0, R5, RZ, 0x3c, !PT ;  /* 0x0000000500057212 */ /* 0x000fc600078e3cff */
[----:B------:R-:W-:Y:S01]  /*5c40*/  IMAD R9, R6, 0x8, R3 ;  /* 0x0000000806097824 */ /* 0x000fe200078e0203 */
[----:B------:R-:W-:Y:S01]  /*5c50*/  SHF.L.U32 R4, R5, 0x1f, RZ ;  /* 0x0000001f05047819 */ /* 0x000fe200000006ff */
[----:B0-----:R-:W-:Y:S06]  /*5c60*/  @!P0 BRA `(.L_x_121) ;  /* 0x0000001000688947 */ /* 0x001fec0003800000 */
.L_x_158:
[----:B------:R-:W1:Y:S01]  /*5c70*/  SYNCS.PHASECHK.TRANS64.TRYWAIT P0, [R9+URZ], R4 ;  /* 0x00000004090075a7 */ /* 0x000e62000800017f */
[----:B------:R-:W-:-:S05]  /*5c80*/  VIADD R0, R6, 0x1 ;  /* 0x0000000106007836 */ /* 0x000fca0000000000 */
[----:B------:R-:W-:-:S04]  /*5c90*/  ISETP.NE.AND P1, PT, R0, 0x1c, PT ;  /* 0x0000001c0000780c */ /* 0x000fc80003f25270 */
[----:B0-----:R-:W-:Y:S02]  /*5ca0*/  SEL R2, RZ, 0x1, P1 ;  /* 0x00000001ff027807 */ /* 0x001fe40000800000 */
[----:B------:R-:W-:Y:S02]  /*5cb0*/  SEL R0, R0, RZ, P1 ;  /* 0x000000ff00007207 */ /* 0x000fe40000800000 */
[----:B------:R-:W-:-:S03]  /*5cc0*/  LOP3.LUT R7, R5, R2, RZ, 0x3c, !PT ;  /* 0x0000000205077212 */ /* 0x000fc600078e3cff */
[----:B------:R-:W-:Y:S01]  /*5cd0*/  IMAD R6, R0, 0x8, R3 ;  /* 0x0000000800067824 */ /* 0x000fe200078e0203 */
[----:B------:R-:W-:Y:S01]  /*5ce0*/  SHF.L.U32 R5, R7, 0x1f, RZ ;  /* 0x0000001f07057819 */ /* 0x000fe200000006ff */
[----:B-1----:R-:W-:Y:S06]  /*5cf0*/  @!P0 BRA `(.L_x_122) ;  /* 0x0000001000588947 */ /* 0x002fec0003800000 */
.L_x_159:
[----:B------:R-:W1:Y:S01]  /*5d00*/  SYNCS.PHASECHK.TRANS64.TRYWAIT P0, [R6+URZ], R5 ;  /* 0x00000005060075a7 */ /* 0x000e62000800017f */
[----:B------:R-:W-:-:S05]  /*5d10*/  VIADD R0, R0, 0x1 ;  /* 0x0000000100007836 */ /* 0x000fca0000000000 */
[----:B------:R-:W-:-:S04]  /*5d20*/  ISETP.NE.AND P1, PT, R0, 0x1c, PT ;  /* 0x0000001c0000780c */ /* 0x000fc80003f25270 */
[----:B------:R-:W-:Y:S02]  /*5d30*/  SEL R2, RZ, 0x1, P1 ;  /* 0x00000001ff027807 */ /* 0x000fe40000800000 */
[----:B------:R-:W-:Y:S02]  /*5d40*/  SEL R0, R0, RZ, P1 ;  /* 0x000000ff00007207 */ /* 0x000fe40000800000 */
[----:B------:R-:W-:-:S03]  /*5d50*/  LOP3.LUT R7, R7, R2, RZ, 0x3c, !PT ;  /* 0x0000000207077212 */ /* 0x000fc600078e3cff */
[----:B0-----:R-:W-:Y:S01]  /*5d60*/  IMAD R9, R0, 0x8, R3 ;  /* 0x0000000800097824 */ /* 0x001fe200078e0203 */
[----:B------:R-:W-:Y:S01]  /*5d70*/  SHF.L.U32 R4, R7, 0x1f, RZ ;  /* 0x0000001f07047819 */ /* 0x000fe200000006ff */
[----:B-1----:R-:W-:Y:S06]  /*5d80*/  @!P0 BRA `(.L_x_123) ;  /* 0x0000001000488947 */ /* 0x002fec0003800000 */
.L_x_160:
        /* <DEDUP_REMOVED lines=9> */
.L_x_161:
        /* <DEDUP_REMOVED lines=9> */
.L_x_162:
        /* <DEDUP_REMOVED lines=9> */
.L_x_163:
        /* <DEDUP_REMOVED lines=9> */
.L_x_164:
        /* <DEDUP_REMOVED lines=9> */
.L_x_165:
        /* <DEDUP_REMOVED lines=9> */
.L_x_166:
        /* <DEDUP_REMOVED lines=9> */
.L_x_167:
        /* <DEDUP_REMOVED lines=9> */
.L_x_168:
        /* <DEDUP_REMOVED lines=9> */
.L_x_169:
        /* <DEDUP_REMOVED lines=9> */
.L_x_170:
        /* <DEDUP_REMOVED lines=9> */
.L_x_171:
        /* <DEDUP_REMOVED lines=9> */
.L_x_172:
        /* <DEDUP_REMOVED lines=9> */
.L_x_173:
        /* <DEDUP_REMOVED lines=9> */
.L_x_174:
        /* <DEDUP_REMOVED lines=9> */
.L_x_175:
        /* <DEDUP_REMOVED lines=9> */
.L_x_176:
        /* <DEDUP_REMOVED lines=9> */
.L_x_177:
        /* <DEDUP_REMOVED lines=9> */
.L_x_178:
        /* <DEDUP_REMOVED lines=9> */
.L_x_179:
        /* <DEDUP_REMOVED lines=9> */
.L_x_180:
        /* <DEDUP_REMOVED lines=9> */
.L_x_181:
        /* <DEDUP_REMOVED lines=9> */
.L_x_182:
        /* <DEDUP_REMOVED lines=9> */
.L_x_183:
[----:B------:R-:W1:Y:S01]  /*6a80*/  SYNCS.PHASECHK.TRANS64.TRYWAIT P0, [R6+URZ], R5 ;  /* 0x00000005060075a7 */ /* 0x000e62000800017f */
[----:B------:R-:W-:-:S05]  /*6a90*/  VIADD R0, R0, 0x1 ;  /* 0x0000000100007836 */ /* 0x000fca0000000000 */
[----:B------:R-:W-:-:S04]  /*6aa0*/  ISETP.NE.AND P1, PT, R0, 0x1c, PT ;  /* 0x0000001c0000780c */ /* 0x000fc80003f25270 */
[----:B------:R-:W-:Y:S02]  /*6ab0*/  SEL R2, RZ, 0x1, P1 ;  /* 0x00000001ff027807 */ /* 0x000fe40000800000 */
[----:B------:R-:W-:Y:S02]  /*6ac0*/  SEL R0, R0, RZ, P1 ;  /* 0x000000ff00007207 */ /* 0x000fe40000800000 */
[----:B------:R-:W-:Y:S01]  /*6ad0*/  LOP3.LUT R2, R7, R2, RZ, 0x3c, !PT ;  /* 0x0000000207027212 */ /* 0x000fe200078e3cff */
[----:B-1----:R-:W-:Y:S06]  /*6ae0*/  @!P0 BRA `(.L_x_147) ;  /* 0x0000000800d08947 */ /* 0x002fec0003800000 */
.L_x_184:
[----:B------:R-:W-:Y:S01]  /*6af0*/  IMAD R3, R0, 0x8, R3 ;  /* 0x0000000800037824 */ /* 0x000fe200078e0203 */
[----:B------:R-:W-:-:S07]  /*6b00*/  SHF.L.U32 R0, R2, 0x1f, RZ ;  /* 0x0000001f02007819 */ /* 0x000fce00000006ff */
.L_x_148:
[----:B--2---:R2:W3:Y:S02]  /*6b10*/  SYNCS.PHASECHK.TRANS64.TRYWAIT P0, [R3+URZ], R0 ;  /* 0x00000000030075a7 */ /* 0x0044e4000800017f */
[----:B---3--:R-:W-:Y:S05]  /*6b20*/  @!P0 NANOSLEEP.SYNCS 0x989680 ;  /* 0x009896800000895d */ /* 0x008fea0003900000 */
[----:B------:R-:W3:Y:S02]  /*6b30*/  @!P0 SYNCS.PHASECHK.TRANS64 P0, [R3+URZ], R0 ;  /* 0x00000000030085a7 */ /* 0x000ee4000800007f */
[----:B---3--:R-:W-:Y:S05]  /*6b40*/  @!P0 BRA `(.L_x_148) ;  /* 0xfffffffc00f08947 */ /* 0x008fea000383ffff */
.L_x_119:
[----:B------:R-:W-:Y:S05]  /*6b50*/  BSYNC B0 ;  /* 0x0000000000007941 */ /* 0x000fea0003800000 */
.L_x_118:
[----:B------:R-:W-:Y:S05]  /*6b60*/  EXIT ;  /* 0x000000000000794d */ /* 0x000fea0003800000 */
.L_x_20:
[----:B-1----:R1:W2:Y:S02]  /*6b70*/  SYNCS.PHASECHK.TRANS64.TRYWAIT P0, [R65+URZ], R0 ;  /* 0x00000000410075a7 */ /* 0x0022a4000800017f */
[----:B--2---:R-:W-:Y:S05]  /*6b80*/  @!P0 NANOSLEEP.SYNCS 0x989680 ;  /* 0x009896800000895d */ /* 0x004fea0003900000 */
[----:B------:R-:W2:Y:S02]  /*6b90*/  @!P0 SYNCS.PHASECHK.TRANS64 P0, [R65+URZ], R0 ;  /* 0x00000000410085a7 */ /* 0x000ea4000800007f */
[----:B--2---:R-:W-:Y:S05]  /*6ba0*/  @!P0 BRA `(.L_x_20) ;  /* 0xfffffffc00f08947 */ /* 0x004fea000383ffff */
[----:B------:R-:W-:Y:S05]  /*6bb0*/  BRA `(.L_x_149) ;  /* 0xffffffac00b47947 */ /* 0x000fea000383ffff */
.L_x_25:
[----:B--2---:R2:W3:Y:S02]  /*6bc0*/  SYNCS.PHASECHK.TRANS64.TRYWAIT P1, [R3+URZ], R0 ;  /* 0x00000000030075a7 */ /* 0x0044e4000802017f */
[----:B---3--:R-:W-:Y:S05]  /*6bd0*/  @!P1 NANOSLEEP.SYNCS 0x989680 ;  /* 0x009896800000995d */ /* 0x008fea0003900000 */
[----:B------:R-:W3:Y:S02]  /*6be0*/  @!P1 SYNCS.PHASECHK.TRANS64 P1, [R3+URZ], R0 ;  /* 0x00000000030095a7 */ /* 0x000ee4000802007f */
[----:B---3--:R-:W-:Y:S05]  /*6bf0*/  @!P1 BRA `(.L_x_25) ;  /* 0xfffffffc00f09947 */ /* 0x008fea000383ffff */
[----:B------:R-:W-:Y:S05]  /*6c00*/  BRA `(.L_x_24) ;  /* 0xffffffb000187947 */ /* 0x000fea000383ffff */
.L_x_30:
[----:B--2---:R-:W-:-:S04]  /*6c10*/  IMAD.U32 R5, RZ, RZ, UR4 ;  /* 0x00000004ff057e24 */ /* 0x004fc8000f8e00ff */
[----:B------:R2:W3:Y:S03]  /*6c20*/  SYNCS.PHASECHK.TRANS64.TRYWAIT P1, [R5+URZ], R4 ;  /* 0x00000004050075a7 */ /* 0x0004e6000802017f */
[----:B---3--:R-:W-:Y:S05]  /*6c30*/  @!P1 NANOSLEEP.SYNCS 0x989680 ;  /* 0x009896800000995d */ /* 0x008fea0003900000 */
[----:B------:R-:W3:Y:S02]  /*6c40*/  @!P1 SYNCS.PHASECHK.TRANS64 P1, [R5+URZ], R4 ;  /* 0x00000004050095a7 */ /* 0x000ee4000802007f */
[----:B---3--:R-:W-:Y:S05]  /*6c50*/  @!P1 BRA `(.L_x_30) ;  /* 0xfffffffc00ec9947 */ /* 0x008fea000383ffff */
[----:B------:R-:W-:Y:S05]  /*6c60*/  BRA `(.L_x_29) ;  /* 0xffffffb000907947 */ /* 0x000fea000383ffff */
.L_x_36:
[----:B-1----:R1:W2:Y:S02]  /*6c70*/  SYNCS.PHASECHK.TRANS64.TRYWAIT P0, [R65+URZ+0x10], R0 ;  /* 0x00001000410075a7 */ /* 0x0022a4000800017f */
[----:B--2---:R-:W-:Y:S05]  /*6c80*/  @!P0 NANOSLEEP.SYNCS 0x989680 ;  /* 0x009896800000895d */ /* 0x004fea0003900000 */
[----:B------:R-:W2:Y:S02]  /*6c90*/  @!P0 SYNCS.PHASECHK.TRANS64 P0, [R65+URZ+0x10], R0 ;  /* 0x00001000410085a7 */ /* 0x000ea4000800007f */
[----:B--2---:R-:W-:Y:S05]  /*6ca0*/  @!P0 BRA `(.L_x_36) ;  /* 0xfffffffc00f08947 */ /* 0x004fea000383ffff */
[----:B------:R-:W-:Y:S05]  /*6cb0*/  BRA `(.L_x_150) ;  /* 0xffffffb4009c7947 */ /* 0x000fea000383ffff */
.L_x_105:
[----:B------:R-:W-:Y:S01]  /*6cc0*/  BSSY B1, `(.L_x_151) ;  /* 0x0000006000017945 */ /* 0x000fe20003800000 */
[----:B------:R-:W-:-:S07]  /*6cd0*/  IMAD.MOV.U32 R15, RZ, RZ, -0x1 ;  /* 0xffffffffff0f7424 */ /* 0x000fce00078e00ff */
[----:B-----5:R-:W-:Y:S05]  /*6ce0*/  WARPSYNC.COLLECTIVE R15, `(.L_x_152) ;  /* 0x000000000f0c7348 */ /* 0x020fea0003c00000 */
[----:B------:R-:W-:Y:S02]  /*6cf0*/  ELECT P6, UR62, PT ;  /* 0x00000000003e782f */ /* 0x000fe400038c0000 */
[----:B------:R-:W-:Y:S01]  /*6d00*/  MOV R14, UR62 ;  /* 0x0000003e000e7c02 */ /* 0x000fe20008000f00 */
[----:B-----5:R-:W-:Y:S10]  /*6d10*/  ENDCOLLECTIVE ;  /* 0x000000000000791b */ /* 0x020ff40003800000 */
.L_x_152:
[----:B------:R-:W-:Y:S05]  /*6d20*/  BSYNC B1 ;  /* 0x0000000000017941 */ /* 0x000fea0003800000 */
.L_x_151:
[----:B------:R-:W-:Y:S05]  /*6d30*/  BRA `(.L_x_153) ;  /* 0xffffffe000987947 */ /* 0x000fea000383ffff */
.L_x_108:
[----:B-1----:R1:W2:Y:S02]  /*6d40*/  SYNCS.PHASECHK.TRANS64.TRYWAIT P1, [R13+URZ+0xe0], R4 ;  /* 0x0000e0040d0075a7 */ /* 0x0022a4000802017f */
[----:B--2---:R-:W-:Y:S05]  /*6d50*/  @!P1 NANOSLEEP.SYNCS 0x989680 ;  /* 0x009896800000995d */ /* 0x004fea0003900000 */
[----:B------:R-:W2:Y:S02]  /*6d60*/  @!P1 SYNCS.PHASECHK.TRANS64 P1, [R13+URZ+0xe0], R4 ;  /* 0x0000e0040d0095a7 */ /* 0x000ea4000802007f */
[----:B--2---:R-:W-:Y:S05]  /*6d70*/  @!P1 BRA `(.L_x_108) ;  /* 0xfffffffc00f09947 */ /* 0x004fea000383ffff */
[----:B------:R-:W-:Y:S05]  /*6d80*/  BRA `(.L_x_154) ;  /* 0xffffffe000cc7947 */ /* 0x000fea000383ffff */
.L_x_117:
[----:B------:R-:W-:Y:S01]  /*6d90*/  BSSY B0, `(.L_x_155) ;  /* 0x0000006000007945 */ /* 0x000fe20003800000 */
[----:B------:R-:W-:-:S07]  /*6da0*/  IMAD.MOV.U32 R15, RZ, RZ, -0x1 ;  /* 0xffffffffff0f7424 */ /* 0x000fce00078e00ff */
[----:B-----5:R-:W-:Y:S05]  /*6db0*/  WARPSYNC.COLLECTIVE R15, `(.L_x_156) ;  /* 0x000000000f0c7348 */ /* 0x020fea0003c00000 */
[----:B------:R-:W-:Y:S02]  /*6dc0*/  ELECT P6, UR62, PT ;  /* 0x00000000003e782f */ /* 0x000fe400038c0000 */
[----:B------:R-:W-:Y:S01]  /*6dd0*/  MOV R14, UR62 ;  /* 0x0000003e000e7c02 */ /* 0x000fe20008000f00 */
[----:B-----5:R-:W-:Y:S10]  /*6de0*/  ENDCOLLECTIVE ;  /* 0x000000000000791b */ /* 0x020ff40003800000 */
.L_x_156:
[----:B------:R-:W-:Y:S05]  /*6df0*/  BSYNC B0 ;  /* 0x0000000000007941 */ /* 0x000fea0003800000 */
.L_x_155:
[----:B------:R-:W-:Y:S05]  /*6e00*/  BRA `(.L_x_157) ;  /* 0xffffffec00447947 */ /* 0x000fea000383ffff */
.L_x_121:
[----:B0-----:R0:W1:Y:S02]  /*6e10*/  SYNCS.PHASECHK.TRANS64.TRYWAIT P0, [R7+URZ], R2 ;  /* 0x00000002070075a7 */ /* 0x001064000800017f */
[----:B-1----:R-:W-:Y:S05]  /*6e20*/  @!P0 NANOSLEEP.SYNCS 0x989680 ;  /* 0x009896800000895d */ /* 0x002fea0003900000 */
[----:B------:R-:W1:Y:S02]  /*6e30*/  @!P0 SYNCS.PHASECHK.TRANS64 P0, [R7+URZ], R2 ;  /* 0x00000002070085a7 */ /* 0x000e64000800007f */
[----:B-1----:R-:W-:Y:S05]  /*6e40*/  @!P0 BRA `(.L_x_121) ;  /* 0xfffffffc00f08947 */ /* 0x002fea000383ffff */
[----:B------:R-:W-:Y:S05]  /*6e50*/  BRA `(.L_x_158) ;  /* 0xffffffec00847947 */ /* 0x000fea000383ffff */
.L_x_122:
[----:B0-----:R0:W1:Y:S02]  /*6e60*/  SYNCS.PHASECHK.TRANS64.TRYWAIT P0, [R9+URZ], R4 ;  /* 0x00000004090075a7 */ /* 0x001064000800017f */
[----:B-1----:R-:W-:Y:S05]  /*6e70*/  @!P0 NANOSLEEP.SYNCS 0x989680 ;  /* 0x009896800000895d */ /* 0x002fea0003900000 */
[----:B------:R-:W1:Y:S02]  /*6e80*/  @!P0 SYNCS.PHASECHK.TRANS64 P0, [R9+URZ], R4 ;  /* 0x00000004090085a7 */ /* 0x000e64000800007f */
[----:B-1----:R-:W-:Y:S05]  /*6e90*/  @!P0 BRA `(.L_x_122) ;  /* 0xfffffffc00f08947 */ /* 0x002fea000383ffff */
[----:B------:R-:W-:Y:S05]  /*6ea0*/  BRA `(.L_x_159) ;  /* 0xffffffec00947947 */ /* 0x000fea000383ffff */
.L_x_123:
[----:B0-----:R0:W1:Y:S02]  /*6eb0*/  SYNCS.PHASECHK.TRANS64.TRYWAIT P0, [R6+URZ], R5 ;  /* 0x00000005060075a7 */ /* 0x001064000800017f */
[----:B-1----:R-:W-:Y:S05]  /*6ec0*/  @!P0 NANOSLEEP.SYNCS 0x989680 ;  /* 0x009896800000895d */ /* 0x002fea0003900000 */
[----:B------:R-:W1:Y:S02]  /*6ed0*/  @!P0 SYNCS.PHASECHK.TRANS64 P0, [R6+URZ], R5 ;  /* 0x00000005060085a7 */ /* 0x000e64000800007f */
[----:B-1----:R-:W-:Y:S05]  /*6ee0*/  @!P0 BRA `(.L_x_123) ;  /* 0xfffffffc00f08947 */ /* 0x002fea000383ffff */
[----:B------:R-:W-:Y:S05]  /*6ef0*/  BRA `(.L_x_160) ;  /* 0xffffffec00a47947 */ /* 0x000fea000383ffff */
.L_x_124:
[----:B0-----:R0:W1:Y:S02]  /*6f00*/  SYNCS.PHASECHK.TRANS64.TRYWAIT P0, [R9+URZ], R4 ;  /* 0x00000004090075a7 */ /* 0x001064000800017f */
[----:B-1----:R-:W-:Y:S05]  /*6f10*/  @!P0 NANOSLEEP.SYNCS 0x989680 ;  /* 0x009896800000895d */ /* 0x002fea0003900000 */
[----:B------:R-:W1:Y:S02]  /*6f20*/  @!P0 SYNCS.PHASECHK.TRANS64 P0, [R9+URZ], R4 ;  /* 0x00000004090085a7 */ /* 0x000e64000800007f */
[----:B-1----:R-:W-:Y:S05]  /*6f30*/  @!P0 BRA `(.L_x_124) ;  /* 0xfffffffc00f08947 */ /* 0x002fea000383ffff */
[----:B------:R-:W-:Y:S05]  /*6f40*/  BRA `(.L_x_161) ;  /* 0xffffffec00b47947 */ /* 0x000fea000383ffff */
.L_x_125:
[----:B0-----:R0:W1:Y:S02]  /*6f50*/  SYNCS.PHASECHK.TRANS64.TRYWAIT P0, [R6+URZ], R5 ;  /* 0x00000005060075a7 */ /* 0x001064000800017f */
[----:B-1----:R-:W-:Y:S05]  /*6f60*/  @!P0 NANOSLEEP.SYNCS 0x989680 ;  /* 0x009896800000895d */ /* 0x002fea0003900000 */
[----:B------:R-:W1:Y:S02]  /*6f70*/  @!P0 SYNCS.PHASECHK.TRANS64 P0, [R6+URZ], R5 ;  /* 0x00000005060085a7 */ /* 0x000e64000800007f */
[----:B-1----:R-:W-:Y:S05]  /*6f80*/  @!P0 BRA `(.L_x_125) ;  /* 0xfffffffc00f08947 */ /* 0x002fea000383ffff */
[----:B------:R-:W-:Y:S05]  /*6f90*/  BRA `(.L_x_162) ;  /* 0xffffffec00c47947 */ /* 0x000fea000383ffff */
.L_x_126:
[----:B0-----:R0:W1:Y:S02]  /*6fa0*/  SYNCS.PHASECHK.TRANS64.TRYWAIT P0, [R9+URZ], R4 ;  /* 0x00000004090075a7 */ /* 0x001064000800017f */
[----:B-1----:R-:W-:Y:S05]  /*6fb0*/  @!P0 NANOSLEEP.SYNCS 0x989680 ;  /* 0x009896800000895d */ /* 0x002fea0003900000 */
[----:B------:R-:W1:Y:S02]  /*6fc0*/  @!P0 SYNCS.PHASECHK.TRANS64 P0, [R9+URZ], R4 ;  /* 0x00000004090085a7 */ /* 0x000e64000800007f */
[----:B-1----:R-:W-:Y:S05]  /*6fd0*/  @!P0 BRA `(.L_x_126) ;  /* 0xfffffffc00f08947 */ /* 0x002fea000383ffff */
[----:B------:R-:W-:Y:S05]  /*6fe0*/  BRA `(.L_x_163) ;  /* 0xffffffec00d47947 */ /* 0x000fea000383ffff */
.L_x_127:
[----:B0-----:R0:W1:Y:S02]  /*6ff0*/  SYNCS.PHASECHK.TRANS64.TRYWAIT P0, [R6+URZ], R5 ;  /* 0x00000005060075a7 */ /* 0x001064000800017f */
[----:B-1----:R-:W-:Y:S05]  /*7000*/  @!P0 NANOSLEEP.SYNCS 0x989680 ;  /* 0x009896800000895d */ /* 0x002fea0003900000 */
[----:B------:R-:W1:Y:S02]  /*7010*/  @!P0 SYNCS.PHASECHK.TRANS64 P0, [R6+URZ], R5 ;  /* 0x00000005060085a7 */ /* 0x000e64000800007f */
[----:B-1----:R-:W-:Y:S05]  /*7020*/  @!P0 BRA `(.L_x_127) ;  /* 0xfffffffc00f08947 */ /* 0x002fea000383ffff */
[----:B------:R-:W-:Y:S05]  /*7030*/  BRA `(.L_x_164) ;  /* 0xffffffec00e47947 */ /* 0x000fea000383ffff */
.L_x_128:
[----:B0-----:R0:W1:Y:S02]  /*7040*/  SYNCS.PHASECHK.TRANS64.TRYWAIT P0, [R9+URZ], R4 ;  /* 0x00000004090075a7 */ /* 0x001064000800017f */
[----:B-1----:R-:W-:Y:S05]  /*7050*/  @!P0 NANOSLEEP.SYNCS 0x989680 ;  /* 0x009896800000895d */ /* 0x002fea0003900000 */
[----:B------:R-:W1:Y:S02]  /*7060*/  @!P0 SYNCS.PHASECHK.TRANS64 P0, [R9+URZ], R4 ;  /* 0x00000004090085a7 */ /* 0x000e64000800007f */
[----:B-1----:R-:W-:Y:S05]  /*7070*/  @!P0 BRA `(.L_x_128) ;  /* 0xfffffffc00f08947 */ /* 0x002fea000383ffff */
[----:B------:R-:W-:Y:S05]  /*7080*/  BRA `(.L_x_165) ;  /* 0xffffffec00f47947 */ /* 0x000fea000383ffff */
.L_x_129:
[----:B0-----:R0:W1:Y:S02]  /*7090*/  SYNCS.PHASECHK.TRANS64.TRYWAIT P0, [R6+URZ], R5 ;  /* 0x00000005060075a7 */ /* 0x001064000800017f */
[----:B-1----:R-:W-:Y:S05]  /*70a0*/  @!P0 NANOSLEEP.SYNCS 0x989680 ;  /* 0x009896800000895d */ /* 0x002fea0003900000 */
[----:B------:R-:W1:Y:S02]  /*70b0*/  @!P0 SYNCS.PHASECHK.TRANS64 P0, [R6+URZ], R5 ;  /* 0x00000005060085a7 */ /* 0x000e64000800007f */
[----:B-1----:R-:W-:Y:S05]  /*70c0*/  @!P0 BRA `(.L_x_129) ;  /* 0xfffffffc00f08947 */ /* 0x002fea000383ffff */
[----:B------:R-:W-:Y:S05]  /*70d0*/  BRA `(.L_x_166) ;  /* 0xfffffff000047947 */ /* 0x000fea000383ffff */
.L_x_130:
[----:B0-----:R0:W1:Y:S02]  /*70e0*/  SYNCS.PHASECHK.TRANS64.TRYWAIT P0, [R9+URZ], R4 ;  /* 0x00000004090075a7 */ /* 0x001064000800017f */
[----:B-1----:R-:W-:Y:S05]  /*70f0*/  @!P0 NANOSLEEP.SYNCS 0x989680 ;  /* 0x009896800000895d */ /* 0x002fea0003900000 */
[----:B------:R-:W1:Y:S02]  /*7100*/  @!P0 SYNCS.PHASECHK.TRANS64 P0, [R9+URZ], R4 ;  /* 0x00000004090085a7 */ /* 0x000e64000800007f */
[----:B-1----:R-:W-:Y:S05]  /*7110*/  @!P0 BRA `(.L_x_130) ;  /* 0xfffffffc00f08947 */ /* 0x002fea000383ffff */
[----:B------:R-:W-:Y:S05]  /*7120*/  BRA `(.L_x_167) ;  /* 0xfffffff000147947 */ /* 0x000fea000383ffff */
.L_x_131:
[----:B0-----:R0:W1:Y:S02]  /*7130*/  SYNCS.PHASECHK.TRANS64.TRYWAIT P0, [R6+URZ], R5 ;  /* 0x00000005060075a7 */ /* 0x001064000800017f */
[----:B-1----:R-:W-:Y:S05]  /*7140*/  @!P0 NANOSLEEP.SYNCS 0x989680 ;  /* 0x009896800000895d */ /* 0x002fea0003900000 */
[----:B------:R-:W1:Y:S02]  /*7150*/  @!P0 SYNCS.PHASECHK.TRANS64 P0, [R6+URZ], R5 ;  /* 0x00000005060085a7 */ /* 0x000e64000800007f */
[----:B-1----:R-:W-:Y:S05]  /*7160*/  @!P0 BRA `(.L_x_131) ;  /* 0xfffffffc00f08947 */ /* 0x002fea000383ffff */
[----:B------:R-:W-:Y:S05]  /*7170*/  BRA `(.L_x_168) ;  /* 0xfffffff000247947 */ /* 0x000fea000383ffff */
.L_x_132:
[----:B0-----:R0:W1:Y:S02]  /*7180*/  SYNCS.PHASECHK.TRANS64.TRYWAIT P0, [R9+URZ], R4 ;  /* 0x00000004090075a7 */ /* 0x001064000800017f */
[----:B-1----:R-:W-:Y:S05]  /*7190*/  @!P0 NANOSLEEP.SYNCS 0x989680 ;  /* 0x009896800000895d */ /* 0x002fea0003900000 */
[----:B------:R-:W1:Y:S02]  /*71a0*/  @!P0 SYNCS.PHASECHK.TRANS64 P0, [R9+URZ], R4 ;  /* 0x00000004090085a7 */ /* 0x000e64000800007f */
[----:B-1----:R-:W-:Y:S05]  /*71b0*/  @!P0 BRA `(.L_x_132) ;  /* 0xfffffffc00f08947 */ /* 0x002fea000383ffff */
[----:B------:R-:W-:Y:S05]  /*71c0*/  BRA `(.L_x_169) ;  /* 0xfffffff000347947 */ /* 0x000fea000383ffff */
.L_x_133:
[----:B0-----:R0:W1:Y:S02]  /*71d0*/  SYNCS.PHASECHK.TRANS64.TRYWAIT P0, [R6+URZ], R5 ;  /* 0x00000005060075a7 */ /* 0x001064000800017f */
[----:B-1----:R-:W-:Y:S05]  /*71e0*/  @!P0 NANOSLEEP.SYNCS 0x989680 ;  /* 0x009896800000895d */ /* 0x002fea0003900000 */
[----:B------:R-:W1:Y:S02]  /*71f0*/  @!P0 SYNCS.PHASECHK.TRANS64 P0, [R6+URZ], R5 ;  /* 0x00000005060085a7 */ /* 0x000e64000800007f */
[----:B-1----:R-:W-:Y:S05]  /*7200*/  @!P0 BRA `(.L_x_133) ;  /* 0xfffffffc00f08947 */ /* 0x002fea000383ffff */
[----:B------:R-:W-:Y:S05]  /*7210*/  BRA `(.L_x_170) ;  /* 0xfffffff000447947 */ /* 0x000fea000383ffff */
.L_x_134:
[----:B0-----:R0:W1:Y:S02]  /*7220*/  SYNCS.PHASECHK.TRANS64.TRYWAIT P0, [R9+URZ], R4 ;  /* 0x00000004090075a7 */ /* 0x001064000800017f */
[----:B-1----:R-:W-:Y:S05]  /*7230*/  @!P0 NANOSLEEP.SYNCS 0x989680 ;  /* 0x009896800000895d */ /* 0x002fea0003900000 */
[----:B------:R-:W1:Y:S02]  /*7240*/  @!P0 SYNCS.PHASECHK.TRANS64 P0, [R9+URZ], R4 ;  /* 0x00000004090085a7 */ /* 0x000e64000800007f */
[----:B-1----:R-:W-:Y:S05]  /*7250*/  @!P0 BRA `(.L_x_134) ;  /* 0xfffffffc00f08947 */ /* 0x002fea000383ffff */
[----:B------:R-:W-:Y:S05]  /*7260*/  BRA `(.L_x_171) ;  /* 0xfffffff000547947 */ /* 0x000fea000383ffff */
.L_x_135:
[----:B0-----:R0:W1:Y:S02]  /*7270*/  SYNCS.PHASECHK.TRANS64.TRYWAIT P0, [R6+URZ], R5 ;  /* 0x00000005060075a7 */ /* 0x001064000800017f */
[----:B-1----:R-:W-:Y:S05]  /*7280*/  @!P0 NANOSLEEP.SYNCS 0x989680 ;  /* 0x009896800000895d */ /* 0x002fea0003900000 */
[----:B------:R-:W1:Y:S02]  /*7290*/  @!P0 SYNCS.PHASECHK.TRANS64 P0, [R6+URZ], R5 ;  /* 0x00000005060085a7 */ /* 0x000e64000800007f */
[----:B-1----:R-:W-:Y:S05]  /*72a0*/  @!P0 BRA `(.L_x_135) ;  /* 0xfffffffc00f08947 */ /* 0x002fea000383ffff */
[----:B------:R-:W-:Y:S05]  /*72b0*/  BRA `(.L_x_172) ;  /* 0xfffffff000647947 */ /* 0x000fea000383ffff */
.L_x_136:
[----:B0-----:R0:W1:Y:S02]  /*72c0*/  SYNCS.PHASECHK.TRANS64.TRYWAIT P0, [R9+URZ], R4 ;  /* 0x00000004090075a7 */ /* 0x001064000800017f */
[----:B-1----:R-:W-:Y:S05]  /*72d0*/  @!P0 NANOSLEEP.SYNCS 0x989680 ;  /* 0x009896800000895d */ /* 0x002fea0003900000 */
[----:B------:R-:W1:Y:S02]  /*72e0*/  @!P0 SYNCS.PHASECHK.TRANS64 P0, [R9+URZ], R4 ;  /* 0x00000004090085a7 */ /* 0x000e64000800007f */
[----:B-1----:R-:W-:Y:S05]  /*72f0*/  @!P0 BRA `(.L_x_136) ;  /* 0xfffffffc00f08947 */ /* 0x002fea000383ffff */
[----:B------:R-:W-:Y:S05]  /*7300*/  BRA `(.L_x_173) ;  /* 0xfffffff000747947 */ /* 0x000fea000383ffff */
.L_x_137:
[----:B0-----:R0:W1:Y:S02]  /*7310*/  SYNCS.PHASECHK.TRANS64.TRYWAIT P0, [R6+URZ], R5 ;  /* 0x00000005060075a7 */ /* 0x001064000800017f */
[----:B-1----:R-:W-:Y:S05]  /*7320*/  @!P0 NANOSLEEP.SYNCS 0x989680 ;  /* 0x009896800000895d */ /* 0x002fea0003900000 */
[----:B------:R-:W1:Y:S02]  /*7330*/  @!P0 SYNCS.PHASECHK.TRANS64 P0, [R6+URZ], R5 ;  /* 0x00000005060085a7 */ /* 0x000e64000800007f */
[----:B-1----:R-:W-:Y:S05]  /*7340*/  @!P0 BRA `(.L_x_137) ;  /* 0xfffffffc00f08947 */ /* 0x002fea000383ffff */
[----:B------:R-:W-:Y:S05]  /*7350*/  BRA `(.L_x_174) ;  /* 0xfffffff000847947 */ /* 0x000fea000383ffff */
.L_x_138:
[----:B0-----:R0:W1:Y:S02]  /*7360*/  SYNCS.PHASECHK.TRANS64.TRYWAIT P0, [R9+URZ], R4 ;  /* 0x00000004090075a7 */ /* 0x001064000800017f */
[----:B-1----:R-:W-:Y:S05]  /*7370*/  @!P0 NANOSLEEP.SYNCS 0x989680 ;  /* 0x009896800000895d */ /* 0x002fea0003900000 */
[----:B------:R-:W1:Y:S02]  /*7380*/  @!P0 SYNCS.PHASECHK.TRANS64 P0, [R9+URZ], R4 ;  /* 0x00000004090085a7 */ /* 0x000e64000800007f */
[----:B-1----:R-:W-:Y:S05]  /*7390*/  @!P0 BRA `(.L_x_138) ;  /* 0xfffffffc00f08947 */ /* 0x002fea000383ffff */
[----:B------:R-:W-:Y:S05]  /*73a0*/  BRA `(.L_x_175) ;  /* 0xfffffff000947947 */ /* 0x000fea000383ffff */
.L_x_139:
[----:B0-----:R0:W1:Y:S02]  /*73b0*/  SYNCS.PHASECHK.TRANS64.TRYWAIT P0, [R6+URZ], R5 ;  /* 0x00000005060075a7 */ /* 0x001064000800017f */
[----:B-1----:R-:W-:Y:S05]  /*73c0*/  @!P0 NANOSLEEP.SYNCS 0x989680 ;  /* 0x009896800000895d */ /* 0x002fea0003900000 */
[----:B------:R-:W1:Y:S02]  /*73d0*/  @!P0 SYNCS.PHASECHK.TRANS64 P0, [R6+URZ], R5 ;  /* 0x00000005060085a7 */ /* 0x000e64000800007f */
[----:B-1----:R-:W-:Y:S05]  /*73e0*/  @!P0 BRA `(.L_x_139) ;  /* 0xfffffffc00f08947 */ /* 0x002fea000383ffff */
[----:B------:R-:W-:Y:S05]  /*73f0*/  BRA `(.L_x_176) ;  /* 0xfffffff000a47947 */ /* 0x000fea000383ffff */
.L_x_140:
[----:B0-----:R0:W1:Y:S02]  /*7400*/  SYNCS.PHASECHK.TRANS64.TRYWAIT P0, [R9+URZ], R4 ;  /* 0x00000004090075a7 */ /* 0x001064000800017f */
[----:B-1----:R-:W-:Y:S05]  /*7410*/  @!P0 NANOSLEEP.SYNCS 0x989680 ;  /* 0x009896800000895d */ /* 0x002fea0003900000 */
[----:B------:R-:W1:Y:S02]  /*7420*/  @!P0 SYNCS.PHASECHK.TRANS64 P0, [R9+URZ], R4 ;  /* 0x00000004090085a7 */ /* 0x000e64000800007f */
[----:B-1----:R-:W-:Y:S05]  /*7430*/  @!P0 BRA `(.L_x_140) ;  /* 0xfffffffc00f08947 */ /* 0x002fea000383ffff */
[----:B------:R-:W-:Y:S05]  /*7440*/  BRA `(.L_x_177) ;  /* 0xfffffff000b47947 */ /* 0x000fea000383ffff */
.L_x_141:
[----:B0-----:R0:W1:Y:S02]  /*7450*/  SYNCS.PHASECHK.TRANS64.TRYWAIT P0, [R6+URZ], R5 ;  /* 0x00000005060075a7 */ /* 0x001064000800017f */
[----:B-1----:R-:W-:Y:S05]  /*7460*/  @!P0 NANOSLEEP.SYNCS 0x989680 ;  /* 0x009896800000895d */ /* 0x002fea0003900000 */
[----:B------:R-:W1:Y:S02]  /*7470*/  @!P0 SYNCS.PHASECHK.TRANS64 P0, [R6+URZ], R5 ;  /* 0x00000005060085a7 */ /* 0x000e64000800007f */
[----:B-1----:R-:W-:Y:S05]  /*7480*/  @!P0 BRA `(.L_x_141) ;  /* 0xfffffffc00f08947 */ /* 0x002fea000383ffff */
[----:B------:R-:W-:Y:S05]  /*7490*/  BRA `(.L_x_178) ;  /* 0xfffffff000c47947 */ /* 0x000fea000383ffff */
.L_x_142:
[----:B0-----:R0:W1:Y:S02]  /*74a0*/  SYNCS.PHASECHK.TRANS64.TRYWAIT P0, [R9+URZ], R4 ;  /* 0x00000004090075a7 */ /* 0x001064000800017f */
[----:B-1----:R-:W-:Y:S05]  /*74b0*/  @!P0 NANOSLEEP.SYNCS 0x989680 ;  /* 0x009896800000895d */ /* 0x002fea0003900000 */
[----:B------:R-:W1:Y:S02]  /*74c0*/  @!P0 SYNCS.PHASECHK.TRANS64 P0, [R9+URZ], R4 ;  /* 0x00000004090085a7 */ /* 0x000e64000800007f */
[----:B-1----:R-:W-:Y:S05]  /*74d0*/  @!P0 BRA `(.L_x_142) ;  /* 0xfffffffc00f08947 */ /* 0x002fea000383ffff */
[----:B------:R-:W-:Y:S05]  /*74e0*/  BRA `(.L_x_179) ;  /* 0xfffffff000d47947 */ /* 0x000fea000383ffff */
.L_x_143:
[----:B0-----:R0:W1:Y:S02]  /*74f0*/  SYNCS.PHASECHK.TRANS64.TRYWAIT P0, [R6+URZ], R5 ;  /* 0x00000005060075a7 */ /* 0x001064000800017f */
[----:B-1----:R-:W-:Y:S05]  /*7500*/  @!P0 NANOSLEEP.SYNCS 0x989680 ;  /* 0x009896800000895d */ /* 0x002fea0003900000 */
[----:B------:R-:W1:Y:S02]  /*7510*/  @!P0 SYNCS.PHASECHK.TRANS64 P0, [R6+URZ], R5 ;  /* 0x00000005060085a7 */ /* 0x000e64000800007f */
[----:B-1----:R-:W-:Y:S05]  /*7520*/  @!P0 BRA `(.L_x_143) ;  /* 0xfffffffc00f08947 */ /* 0x002fea000383ffff */
[----:B------:R-:W-:Y:S05]  /*7530*/  BRA `(.L_x_180) ;  /* 0xfffffff000e47947 */ /* 0x000fea000383ffff */
.L_x_144:
[----:B0-----:R0:W1:Y:S02]  /*7540*/  SYNCS.PHASECHK.TRANS64.TRYWAIT P0, [R9+URZ], R4 ;  /* 0x00000004090075a7 */ /* 0x001064000800017f */
[----:B-1----:R-:W-:Y:S05]  /*7550*/  @!P0 NANOSLEEP.SYNCS 0x989680 ;  /* 0x009896800000895d */ /* 0x002fea0003900000 */
[----:B------:R-:W1:Y:S02]  /*7560*/  @!P0 SYNCS.PHASECHK.TRANS64 P0, [R9+URZ], R4 ;  /* 0x00000004090085a7 */ /* 0x000e64000800007f */
[----:B-1----:R-:W-:Y:S05]  /*7570*/  @!P0 BRA `(.L_x_144) ;  /* 0xfffffffc00f08947 */ /* 0x002fea000383ffff */
[----:B------:R-:W-:Y:S05]  /*7580*/  BRA `(.L_x_181) ;  /* 0xfffffff000f47947 */ /* 0x000fea000383ffff */
.L_x_145:
[----:B0-----:R0:W1:Y:S02]  /*7590*/  SYNCS.PHASECHK.TRANS64.TRYWAIT P0, [R6+URZ], R5 ;  /* 0x00000005060075a7 */ /* 0x001064000800017f */
[----:B-1----:R-:W-:Y:S05]  /*75a0*/  @!P0 NANOSLEEP.SYNCS 0x989680 ;  /* 0x009896800000895d */ /* 0x002fea0003900000 */
[----:B------:R-:W1:Y:S02]  /*75b0*/  @!P0 SYNCS.PHASECHK.TRANS64 P0, [R6+URZ], R5 ;  /* 0x00000005060085a7 */ /* 0x000e64000800007f */
[----:B-1----:R-:W-:Y:S05]  /*75c0*/  @!P0 BRA `(.L_x_145) ;  /* 0xfffffffc00f08947 */ /* 0x002fea000383ffff */
[----:B------:R-:W-:Y:S05]  /*75d0*/  BRA `(.L_x_182) ;  /* 0xfffffff400047947 */ /* 0x000fea000383ffff */
.L_x_146:
[----:B0-----:R0:W1:Y:S02]  /*75e0*/  SYNCS.PHASECHK.TRANS64.TRYWAIT P0, [R9+URZ], R4 ;  /* 0x00000004090075a7 */ /* 0x001064000800017f */
[----:B-1----:R-:W-:Y:S05]  /*75f0*/  @!P0 NANOSLEEP.SYNCS 0x989680 ;  /* 0x009896800000895d */ /* 0x002fea0003900000 */
[----:B------:R-:W1:Y:S02]  /*7600*/  @!P0 SYNCS.PHASECHK.TRANS64 P0, [R9+URZ], R4 ;  /* 0x00000004090085a7 */ /* 0x000e64000800007f */
[----:B-1----:R-:W-:Y:S05]  /*7610*/  @!P0 BRA `(.L_x_146) ;  /* 0xfffffffc00f08947 */ /* 0x002fea000383ffff */
[----:B------:R-:W-:Y:S05]  /*7620*/  BRA `(.L_x_183) ;  /* 0xfffffff400147947 */ /* 0x000fea000383ffff */
.L_x_147:
[----:B-1----:R1:W2:Y:S02]  /*7630*/  SYNCS.PHASECHK.TRANS64.TRYWAIT P0, [R6+URZ], R5 ;  /* 0x00000005060075a7 */ /* 0x0022a4000800017f */
[----:B--2---:R-:W-:Y:S05]  /*7640*/  @!P0 NANOSLEEP.SYNCS 0x989680 ;  /* 0x009896800000895d */ /* 0x004fea0003900000 */
[----:B------:R-:W2:Y:S02]  /*7650*/  @!P0 SYNCS.PHASECHK.TRANS64 P0, [R6+URZ], R5 ;  /* 0x00000005060085a7 */ /* 0x000ea4000800007f */
[----:B--2---:R-:W-:Y:S05]  /*7660*/  @!P0 BRA `(.L_x_147) ;  /* 0xfffffffc00f08947 */ /* 0x004fea000383ffff */
[----:B------:R-:W-:Y:S05]  /*7670*/  BRA `(.L_x_184) ;  /* 0xfffffff4001c7947 */ /* 0x000fea000383ffff */
.L_x_185:
[----:B------:R-:W-:-:S00]  /*7680*/  BRA `(.L_x_185) ;  /* 0xfffffffc00fc7947 */ /* 0x000fc0000383ffff */
[----:B------:R-:W-:-:S00]  /*7690*/  NOP ;  /* 0x0000000000007918 */ /* 0x000fc00000000000 */
        /* <DEDUP_REMOVED lines=14> */
.L_x_186:


//--------------------- .nv.global.init           --------------------------
	.section	.nv.global.init,"aw",@progbits
.nv.global.init:
	.type		$str$22,@object
	.size		$str$22,($str$23 - $str$22)
$str$22:
        /*0000*/ 	.byte	0x6b, 0x5f, 0x74, 0x69, 0x6c, 0x65, 0x5f, 0x63, 0x6f, 0x75, 0x6e, 0x74, 0x20, 0x3e, 0x3d, 0x20
        /*0010*/ 	.byte	0x31, 0x00
	.type		$str$23,@object
	.size		$str$23,(__unnamed_1 - $str$23)
$str$23:
        /*0012*/ 	.byte	0x2f, 0x74, 0x6d, 0x70, 0x2f, 0x63, 0x75, 0x74, 0x6c, 0x61, 0x73, 0x73, 0x5f, 0x73, 0x77, 0x65
        /*0022*/ 	.byte	0x65, 0x70, 0x5f, 0x73, 0x72, 0x63, 0x2f, 0x69, 0x6e, 0x63, 0x6c, 0x75, 0x64, 0x65, 0x2f, 0x63
        /*0032*/ 	.byte	0x75, 0x74, 0x6c, 0x61, 0x73, 0x73, 0x2f, 0x67, 0x65, 0x6d, 0x6d, 0x2f, 0x63, 0x6f, 0x6c, 0x6c
        /*0042*/ 	.byte	0x65, 0x63, 0x74, 0x69, 0x76, 0x65, 0x2f, 0x73, 0x6d, 0x39, 0x30, 0x5f, 0x6d, 0x6d, 0x61, 0x5f
        /*0052*/ 	.byte	0x74, 0x6d, 0x61, 0x5f, 0x67, 0x6d, 0x6d, 0x61, 0x5f, 0x73, 0x73, 0x5f, 0x77, 0x61, 0x72, 0x70
        /*0062*/ 	.byte	0x73, 0x70, 0x65, 0x63, 0x69, 0x61, 0x6c, 0x69, 0x7a, 0x65, 0x64, 0x2e, 0x68, 0x70, 0x70, 0x00
	.type		__unnamed_1,@object
	.size		__unnamed_1,(.L_0 - __unnamed_1)
__unnamed_1:
        /*0072*/ 	.byte	0x76, 0x6f, 0x69, 0x64, 0x20, 0x63, 0x75, 0x74, 0x6c, 0x61, 0x73, 0x73, 0x3a, 0x3a, 0x67, 0x65
        /* <DEDUP_REMOVED lines=179> */
        /*0bb2*/ 	.byte	0x75, 0x74, 0x65, 0x3a, 0x3a, 0x69, 0x64, 0x65, 0x6e, 0x74, 0x69, 0x74, 0x79, 0x5d, 0x00
.L_0:


//--------------------- .nv.shared._ZN7cutlass13device_kernelINS_4gemm6kernel13GemmUniversalIN4cute5tupleIJiiiiEEENS1_10collective13CollectiveMmaINS1_34MainloopSm90TmaGmmaWarpSpecializedILi28ENS5_IJNS4_1CILi8EEENSA_ILi1EEESC_EEENS1_32KernelTmaWarpSpecializedPingpongEEENS5_IJNSA_ILi64EEESG_NSA_ILi32EEEEEENS_6half_tENS5_IJlSC_lEEESJ_SK_NS4_8TiledMMAINS4_8MMA_AtomIJNS4_4SM904GMMA25MMA_64x64x16_F32F16F16_SSILNSO_5MajorE0ELSQ_0ELNSO_7ScaleInE1ELSR_1EEEEEENS4_6LayoutINS5_IJSC_SC_SC_EEENS5_IJNSA_ILi0EEESW_SW_EEEEENS5_IJNS4_10UnderscoreESZ_SZ_EEEEENS4_13SM90_TMA_LOADENS4_14ComposedLayoutINS4_7SwizzleILi2ELi4ELi3EEENS4_18smem_ptr_flag_bitsILi16EEENSU_INS5_IJSB_SH_EEENS5_IJSH_SC_EEEEEEEvNS4_8identityENS4_23SM90_TMA_LOAD_MULTICASTES1B_vS1C_EENS_8epilogue10collective6detail29Sm90TmaWarpSpecializedAdapterINS1G_15DefaultEpilogueISJ_SK_SK_NS1F_6thread17LinearCombinationISJ_Li1EffLNS1K_9ScaleType4KindE0ELNS_15FloatRoundStyleE2ESJ_EENS1_15EpilogueDefaultEEEEEvvEEEEvNT_6ParamsE --------------------------
	.section	.nv.shared._ZN7cutlass13device_kernelINS_4gemm6kernel13GemmUniversalIN4cute5tupleIJiiiiEEENS1_10collective13CollectiveMmaINS1_34MainloopSm90TmaGmmaWarpSpecializedILi28ENS5_IJNS4_1CILi8EEENSA_ILi1EEESC_EEENS1_32KernelTmaWarpSpecializedPingpongEEENS5_IJNSA_ILi64EEESG_NSA_ILi32EEEEEENS_6half_tENS5_IJlSC_lEEESJ_SK_NS4_8TiledMMAINS4_8MMA_AtomIJNS4_4SM904GMMA25MMA_64x64x16_F32F16F16_SSILNSO_5MajorE0ELSQ_0ELNSO_7ScaleInE1ELSR_1EEEEEENS4_6LayoutINS5_IJSC_SC_SC_EEENS5_IJNSA_ILi0EEESW_SW_EEEEENS5_IJNS4_10UnderscoreESZ_SZ_EEEEENS4_13SM90_TMA_LOADENS4_14ComposedLayoutINS4_7SwizzleILi2ELi4ELi3EEENS4_18smem_ptr_flag_bitsILi16EEENSU_INS5_IJSB_SH_EEENS5_IJSH_SC_EEEEEEEvNS4_8identityENS4_23SM90_TMA_LOAD_MULTICASTES1B_vS1C_EENS_8epilogue10collective6detail29Sm90TmaWarpSpecializedAdapterINS1G_15DefaultEpilogueISJ_SK_SK_NS1F_6thread17LinearCombinationISJ_Li1EffLNS1K_9ScaleType4KindE0ELNS_15FloatRoundStyleE2ESJ_EENS1_15EpilogueDefaultEEEEEvvEEEEvNT_6ParamsE,"aw",@nobits
	.sectionflags	@""
	.align	16
	.zero		1024


//--------------------- .nv.shared.reserved.0     --------------------------
	.section	.nv.shared.reserved.0,"aw",@nobits
	.weak		__nv_reservedSMEM_offset_0_alias
	.size		__nv_reservedSMEM_offset_0_alias, 0, 0
	.other		__nv_reservedSMEM_offset_0_alias,@"STO_CUDA_RESERVED_SHARED STV_DEFAULT"
__nv_reservedSMEM_offset_0_alias:
	.zero		0


//--------------------- .nv.global                --------------------------
	.section	.nv.global,"aw",@nobits
.nv.global:
	.type		_ZN40_INTERNAL_06881dca_4_k_cu_d8f1f852_226274cute1_E,@object
	.size		_ZN40_INTERNAL_06881dca_4_k_cu_d8f1f852_226274cute1_E,(_ZN40_INTERNAL_06881dca_4_k_cu_d8f1f852_226274cuda3std3__45__cpo6cbeginE - _ZN40_INTERNAL_06881dca_4_k_cu_d8f1f852_226274cute1_E)
_ZN40_INTERNAL_06881dca_4_k_cu_d8f1f852_226274cute1_E:
	.zero		1
	.type		_ZN40_INTERNAL_06881dca_4_k_cu_d8f1f852_226274cuda3std3__45__cpo6cbeginE,@object
	.size		_ZN40_INTERNAL_06881dca_4_k_cu_d8f1f852_226274cuda3std3__45__cpo6cbeginE,(_ZN40_INTERNAL_06881dca_4_k_cu_d8f1f852_226274cuda3std3__48in_placeE - _ZN40_INTERNAL_06881dca_4_k_cu_d8f1f852_226274cuda3std3__45__cpo6cbeginE)
_ZN40_INTERNAL_06881dca_4_k_cu_d8f1f852_226274cuda3std3__45__cpo6cbeginE:
	.zero		1
	.type		_ZN40_INTERNAL_06881dca_4_k_cu_d8f1f852_226274cuda3std3__48in_placeE,@object
	.size		_ZN40_INTERNAL_06881dca_4_k_cu_d8f1f852_226274cuda3std3__48in_placeE,(_ZN40_INTERNAL_06881dca_4_k_cu_d8f1f852_226274cuda3std6ranges3__45__cpo9iter_moveE - _ZN40_INTERNAL_06881dca_4_k_cu_d8f1f852_226274cuda3std3__48in_placeE)
_ZN40_INTERNAL_06881dca_4_k_cu_d8f1f852_226274cuda3std3__48in_placeE:
	.zero		1
	.type		_ZN40_INTERNAL_06881dca_4_k_cu_d8f1f852_226274cuda3std6ranges3__45__cpo9iter_moveE,@object
	.size		_ZN40_INTERNAL_06881dca_4_k_cu_d8f1f852_226274cuda3std6ranges3__45__cpo9iter_moveE,(_ZN40_INTERNAL_06881dca_4_k_cu_d8f1f852_226274cuda3std3__45__cpo5beginE - _ZN40_INTERNAL_06881dca_4_k_cu_d8f1f852_226274cuda3std6ranges3__45__cpo9iter_moveE)
_ZN40_INTERNAL_06881dca_4_k_cu_d8f1f852_226274cuda3std6ranges3__45__cpo9iter_moveE:
	.zero		1
	.type		_ZN40_INTERNAL_06881dca_4_k_cu_d8f1f852_226274cuda3std3__45__cpo5beginE,@object
	.size		_ZN40_INTERNAL_06881dca_4_k_cu_d8f1f852_226274cuda3std3__45__cpo5beginE,(_ZN40_INTERNAL_06881dca_4_k_cu_d8f1f852_226274cuda3std3__442_GLOBAL__N__06881dca_4_k_cu_d8f1f852_226276ignoreE - _ZN40_INTERNAL_06881dca_4_k_cu_d8f1f852_226274cuda3std3__45__cpo5beginE)
_ZN40_INTERNAL_06881dca_4_k_cu_d8f1f852_226274cuda3std3__45__cpo5beginE:
	.zero		1
	.type		_ZN40_INTERNAL_06881dca_4_k_cu_d8f1f852_226274cuda3std3__442_GLOBAL__N__06881dca_4_k_cu_d8f1f852_226276ignoreE,@object
	.size		_ZN40_INTERNAL_06881dca_4_k_cu_d8f1f852_226274cuda3std3__442_GLOBAL__N__06881dca_4_k_cu_d8f1f852_226276ignoreE,(_ZN40_INTERNAL_06881dca_4_k_cu_d8f1f852_226274cute7productE - _ZN40_INTERNAL_06881dca_4_k_cu_d8f1f852_226274cuda3std3__442_GLOBAL__N__06881dca_4_k_cu_d8f1f852_226276ignoreE)
_ZN40_INTERNAL_06881dca_4_k_cu_d8f1f852_226274cuda3std3__442_GLOBAL__N__06881dca_4_k_cu_d8f1f852_226276ignoreE:
	.zero		1
	.type		_ZN40_INTERNAL_06881dca_4_k_cu_d8f1f852_226274cute7productE,@object
	.size		_ZN40_INTERNAL_06881dca_4_k_cu_d8f1f852_226274cute7productE,(_ZN40_INTERNAL_06881dca_4_k_cu_d8f1f852_226274cuda3std3__45__cpo3endE - _ZN40_INTERNAL_06881dca_4_k_cu_d8f1f852_226274cute7productE)
_ZN40_INTERNAL_06881dca_4_k_cu_d8f1f852_226274cute7productE:
	.zero		1
	.type		_ZN40_INTERNAL_06881dca_4_k_cu_d8f1f852_226274cuda3std3__45__cpo3endE,@object
	.size		_ZN40_INTERNAL_06881dca_4_k_cu_d8f1f852_226274cuda3std3__45__cpo3endE,(_ZN40_INTERNAL_06881dca_4_k_cu_d8f1f852_226274cuda3std3__419piecewise_constructE - _ZN40_INTERNAL_06881dca_4_k_cu_d8f1f852_226274cuda3std3__45__cpo3endE)
_ZN40_INTERNAL_06881dca_4_k_cu_d8f1f852_226274cuda3std3__45__cpo3endE:
	.zero		1
	.type		_ZN40_INTERNAL_06881dca_4_k_cu_d8f1f852_226274cuda3std3__419piecewise_constructE,@object
	.size		_ZN40_INTERNAL_06881dca_4_k_cu_d8f1f852_226274cuda3std3__419piecewise_constructE,(_ZN40_INTERNAL_06881dca_4_k_cu_d8f1f852_226274cuda3std3__45__cpo4cendE - _ZN40_INTERNAL_06881dca_4_k_cu_d8f1f852_226274cuda3std3__419piecewise_constructE)
_ZN40_INTERNAL_06881dca_4_k_cu_d8f1f852_226274cuda3std3__419piecewise_constructE:
	.zero		1
	.type		_ZN40_INTERNAL_06881dca_4_k_cu_d8f1f852_226274cuda3std3__45__cpo4cendE,@object
	.size		_ZN40_INTERNAL_06881dca_4_k_cu_d8f1f852_226274cuda3std3__45__cpo4cendE,(_ZN40_INTERNAL_06881dca_4_k_cu_d8f1f852_226274cuda3std6ranges3__45__cpo4swapE - _ZN40_INTERNAL_06881dca_4_k_cu_d8f1f852_226274cuda3std3__45__cpo4cendE)
_ZN40_INTERNAL_06881dca_4_k_cu_d8f1f852_226274cuda3std3__45__cpo4cendE:
	.zero		1
	.type		_ZN40_INTERNAL_06881dca_4_k_cu_d8f1f852_226274cuda3std6ranges3__45__cpo4swapE,@object
	.size		_ZN40_INTERNAL_06881dca_4_k_cu_d8f1f852_226274cuda3std6ranges3__45__cpo4swapE,(.L_8 - _ZN40_INTERNAL_06881dca_4_k_cu_d8f1f852_226274cuda3std6ranges3__45__cpo4swapE)
_ZN40_INTERNAL_06881dca_4_k_cu_d8f1f852_226274cuda3std6ranges3__45__cpo4swapE:
	.zero		1
.L_8:


//--------------------- .nv.constant0._ZN7cutlass13device_kernelINS_4gemm6kernel13GemmUniversalIN4cute5tupleIJiiiiEEENS1_10collective13CollectiveMmaINS1_34MainloopSm90TmaGmmaWarpSpecializedILi28ENS5_IJNS4_1CILi8EEENSA_ILi1EEESC_EEENS1_32KernelTmaWarpSpecializedPingpongEEENS5_IJNSA_ILi64EEESG_NSA_ILi32EEEEEENS_6half_tENS5_IJlSC_lEEESJ_SK_NS4_8TiledMMAINS4_8MMA_AtomIJNS4_4SM904GMMA25MMA_64x64x16_F32F16F16_SSILNSO_5MajorE0ELSQ_0ELNSO_7ScaleInE1ELSR_1EEEEEENS4_6LayoutINS5_IJSC_SC_SC_EEENS5_IJNSA_ILi0EEESW_SW_EEEEENS5_IJNS4_10UnderscoreESZ_SZ_EEEEENS4_13SM90_TMA_LOADENS4_14ComposedLayoutINS4_7SwizzleILi2ELi4ELi3EEENS4_18smem_ptr_flag_bitsILi16EEENSU_INS5_IJSB_SH_EEENS5_IJSH_SC_EEEEEEEvNS4_8identityENS4_23SM90_TMA_LOAD_MULTICASTES1B_vS1C_EENS_8epilogue10collective6detail29Sm90TmaWarpSpecializedAdapterINS1G_15DefaultEpilogueISJ_SK_SK_NS1F_6thread17LinearCombinationISJ_Li1EffLNS1K_9ScaleType4KindE0ELNS_15FloatRoundStyleE2ESJ_EENS1_15EpilogueDefaultEEEEEvvEEEEvNT_6ParamsE --------------------------
	.section	.nv.constant0._ZN7cutlass13device_kernelINS_4gemm6kernel13GemmUniversalIN4cute5tupleIJiiiiEEENS1_10collective13CollectiveMmaINS1_34MainloopSm90TmaGmmaWarpSpecializedILi28ENS5_IJNS4_1CILi8EEENSA_ILi1EEESC_EEENS1_32KernelTmaWarpSpecializedPingpongEEENS5_IJNSA_ILi64EEESG_NSA_ILi32EEEEEENS_6half_tENS5_IJlSC_lEEESJ_SK_NS4_8TiledMMAINS4_8MMA_AtomIJNS4_4SM904GMMA25MMA_64x64x16_F32F16F16_SSILNSO_5MajorE0ELSQ_0ELNSO_7ScaleInE1ELSR_1EEEEEENS4_6LayoutINS5_IJSC_SC_SC_EEENS5_IJNSA_ILi0EEESW_SW_EEEEENS5_IJNS4_10UnderscoreESZ_SZ_EEEEENS4_13SM90_TMA_LOADENS4_14ComposedLayoutINS4_7SwizzleILi2ELi4ELi3EEENS4_18smem_ptr_flag_bitsILi16EEENSU_INS5_IJSB_SH_EEENS5_IJSH_SC_EEEEEEEvNS4_8identityENS4_23SM90_TMA_LOAD_MULTICASTES1B_vS1C_EENS_8epilogue10collective6detail29Sm90TmaWarpSpecializedAdapterINS1G_15DefaultEpilogueISJ_SK_SK_NS1F_6thread17LinearCombinationISJ_Li1EffLNS1K_9ScaleType4KindE0ELNS_15FloatRoundStyleE2ESJ_EENS1_15EpilogueDefaultEEEEEvvEEEEvNT_6ParamsE,"a",@progbits
	.sectionflags	@""
	.align	4
.nv.constant0._ZN7cutlass13device_kernelINS_4gemm6kernel13GemmUniversalIN4cute5tupleIJiiiiEEENS1_10collective13CollectiveMmaINS1_34MainloopSm90TmaGmmaWarpSpecializedILi28ENS5_IJNS4_1CILi8EEENSA_ILi1EEESC_EEENS1_32KernelTmaWarpSpecializedPingpongEEENS5_IJNSA_ILi64EEESG_NSA_ILi32EEEEEENS_6half_tENS5_IJlSC_lEEESJ_SK_NS4_8TiledMMAINS4_8MMA_AtomIJNS4_4SM904GMMA25MMA_64x64x16_F32F16F16_SSILNSO_5MajorE0ELSQ_0ELNSO_7ScaleInE1ELSR_1EEEEEENS4_6LayoutINS5_IJSC_SC_SC_EEENS5_IJNSA_ILi0EEESW_SW_EEEEENS5_IJNS4_10UnderscoreESZ_SZ_EEEEENS4_13SM90_TMA_LOADENS4_14ComposedLayoutINS4_7SwizzleILi2ELi4ELi3EEENS4_18smem_ptr_flag_bitsILi16EEENSU_INS5_IJSB_SH_EEENS5_IJSH_SC_EEEEEEEvNS4_8identityENS4_23SM90_TMA_LOAD_MULTICASTES1B_vS1C_EENS_8epilogue10collective6detail29Sm90TmaWarpSpecializedAdapterINS1G_15DefaultEpilogueISJ_SK_SK_NS1F_6thread17LinearCombinationISJ_Li1EffLNS1K_9ScaleType4KindE0ELNS_15FloatRoundStyleE2ESJ_EENS1_15EpilogueDefaultEEEEEvvEEEEvNT_6ParamsE:
	.zero		1664


//--------------------- SYMBOLS --------------------------

	.type		.nv.reservedSmem.offset0,@object
	.size		.nv.reservedSmem.offset0,0x4
	.type		__assertfail,@function
